//
// Generated by NVIDIA NVVM Compiler
//
// Compiler Build ID: CL-36424714
// Cuda compilation tools, release 13.0, V13.0.88
// Based on NVVM 20.0.0
//

.version 9.0
.target sm_100
.address_size 64

	// .globl	doExtendKernel
.const .align 1 .b8 parseStack[4096];

.visible .entry doExtendKernel(
	.param .u64 .ptr .align 1 doExtendKernel_param_0,
	.param .u64 .ptr .align 1 doExtendKernel_param_1,
	.param .u32 doExtendKernel_param_2,
	.param .u32 doExtendKernel_param_3,
	.param .u32 doExtendKernel_param_4,
	.param .u32 doExtendKernel_param_5,
	.param .u64 .ptr .align 1 doExtendKernel_param_6
)
{
	.local .align 16 .b8 	__local_depot0[32];
	.reg .b64 	%SP;
	.reg .b64 	%SPL;
	.reg .pred 	%p<63>;
	.reg .b16 	%rs<113>;
	.reg .b32 	%r<168>;
	.reg .b32 	%f<24>;
	.reg .b64 	%rd<319>;

	mov.u64 	%SPL, __local_depot0;
	cvta.local.u64 	%SP, %SPL;
	ld.param.u32 	%r73, [doExtendKernel_param_2];
	ld.param.u32 	%r72, [doExtendKernel_param_4];
	ld.param.u64 	%rd77, [doExtendKernel_param_6];
	cvta.to.global.u64 	%rd1, %rd77;
	add.u64 	%rd2, %SPL, 0;
	mov.u32 	%r74, %ctaid.x;
	mov.u32 	%r75, %ntid.x;
	mov.u32 	%r76, %tid.x;
	mad.lo.s32 	%r1, %r74, %r75, %r76;
	setp.ge.s32 	%p1, %r1, %r73;
	@%p1 bra 	$L__BB0_83;
	shl.b32 	%r165, %r1, 9;
	setp.lt.s32 	%p2, %r72, 1;
	@%p2 bra 	$L__BB0_82;
	mov.b32 	%r166, 0;
	mov.u64 	%rd79, parseStack;
	mov.u32 	%r145, %r166;
	mov.u32 	%r164, %r166;
$L__BB0_3:
	cvt.s64.s32 	%rd3, %r164;
	add.s64 	%rd282, %rd79, %rd3;
	ld.const.u8 	%rs5, [%rd282];
	setp.gt.s16 	%p3, %rs5, 44;
	@%p3 bra 	$L__BB0_7;
	setp.eq.s16 	%p6, %rs5, 42;
	@%p6 bra 	$L__BB0_10;
	setp.eq.s16 	%p7, %rs5, 43;
	@%p7 bra 	$L__BB0_6;
	bra.uni 	$L__BB0_12;
$L__BB0_6:
	add.s32 	%r11, %r165, -1;
	mul.wide.s32 	%rd82, %r165, 4;
	add.s64 	%rd83, %rd1, %rd82;
	ld.global.f32 	%f9, [%rd83+-4];
	ld.global.f32 	%f10, [%rd83+-8];
	add.f32 	%f11, %f9, %f10;
	st.global.f32 	[%rd83+-8], %f11;
	add.s32 	%r164, %r164, 2;
	mov.u32 	%r165, %r11;
	bra.uni 	$L__BB0_81;
$L__BB0_7:
	setp.eq.s16 	%p4, %rs5, 45;
	@%p4 bra 	$L__BB0_11;
	setp.eq.s16 	%p5, %rs5, 47;
	@%p5 bra 	$L__BB0_9;
	bra.uni 	$L__BB0_12;
$L__BB0_9:
	add.s32 	%r13, %r165, -1;
	mul.wide.s32 	%rd80, %r165, 4;
	add.s64 	%rd81, %rd1, %rd80;
	ld.global.f32 	%f6, [%rd81+-4];
	ld.global.f32 	%f7, [%rd81+-8];
	div.rn.f32 	%f8, %f6, %f7;
	st.global.f32 	[%rd81+-8], %f8;
	add.s32 	%r164, %r164, 2;
	mov.u32 	%r165, %r13;
	bra.uni 	$L__BB0_81;
$L__BB0_10:
	add.s32 	%r7, %r165, -1;
	mul.wide.s32 	%rd86, %r165, 4;
	add.s64 	%rd87, %rd1, %rd86;
	ld.global.f32 	%f15, [%rd87+-4];
	ld.global.f32 	%f16, [%rd87+-8];
	mul.f32 	%f17, %f15, %f16;
	st.global.f32 	[%rd87+-8], %f17;
	add.s32 	%r164, %r164, 2;
	mov.u32 	%r165, %r7;
	bra.uni 	$L__BB0_81;
$L__BB0_11:
	add.s32 	%r9, %r165, -1;
	mul.wide.s32 	%rd84, %r165, 4;
	add.s64 	%rd85, %rd1, %rd84;
	ld.global.f32 	%f12, [%rd85+-4];
	ld.global.f32 	%f13, [%rd85+-8];
	sub.f32 	%f14, %f12, %f13;
	st.global.f32 	[%rd85+-8], %f14;
	add.s32 	%r164, %r164, 2;
	mov.u32 	%r165, %r9;
	bra.uni 	$L__BB0_81;
$L__BB0_12:
	cvta.const.u64 	%rd89, %rd79;
	add.s64 	%rd5, %rd89, %rd3;
	add.s16 	%rs6, %rs5, -97;
	and.b16  	%rs7, %rs6, 255;
	setp.lt.u16 	%p8, %rs7, 26;
	@%p8 bra 	$L__BB0_14;
	add.s16 	%rs8, %rs5, -65;
	and.b16  	%rs9, %rs8, 255;
	setp.gt.u16 	%p9, %rs9, 25;
	setp.ne.s16 	%p10, %rs5, 95;
	and.pred  	%p11, %p9, %p10;
	@%p11 bra 	$L__BB0_17;
$L__BB0_14:
	ld.param.u32 	%r142, [doExtendKernel_param_3];
	ld.param.u64 	%rd279, [doExtendKernel_param_0];
	mad.lo.s32 	%r137, %r142, %r1, %r166;
	cvta.to.global.u64 	%rd269, %rd279;
	mul.wide.s32 	%rd270, %r137, 4;
	add.s64 	%rd271, %rd269, %rd270;
	ld.global.f32 	%f20, [%rd271];
	mul.wide.s32 	%rd272, %r165, 4;
	add.s64 	%rd273, %rd1, %rd272;
	st.global.f32 	[%rd273], %f20;
	mov.u64 	%rd281, %rd5;
$L__BB0_15:
	add.s64 	%rd8, %rd282, 1;
	add.s64 	%rd281, %rd281, 1;
	ld.const.u8 	%rs111, [%rd282+1];
	setp.ne.s16 	%p61, %rs111, 0;
	mov.u64 	%rd282, %rd8;
	@%p61 bra 	$L__BB0_15;
	cvt.u32.u64 	%r138, %rd5;
	cvt.u32.u64 	%r139, %rd281;
	sub.s32 	%r140, %r139, %r138;
	add.s32 	%r141, %r164, %r140;
	add.s32 	%r164, %r141, 1;
	add.s32 	%r165, %r165, 1;
	add.s32 	%r166, %r166, 1;
	bra.uni 	$L__BB0_81;
$L__BB0_17:
	setp.eq.s16 	%p12, %rs5, 0;
	mov.b32 	%r147, -1;
	@%p12 bra 	$L__BB0_20;
	mov.u16 	%rs112, %rs5;
	mov.u64 	%rd283, %rd5;
	mov.u64 	%rd284, %rd282;
$L__BB0_19:
	setp.eq.s16 	%p13, %rs112, 46;
	cvt.u32.u64 	%r79, %rd5;
	cvt.u32.u64 	%r80, %rd283;
	sub.s32 	%r81, %r80, %r79;
	selp.b32 	%r147, %r81, -1, %p13;
	add.s64 	%rd12, %rd284, 1;
	add.s64 	%rd283, %rd283, 1;
	ld.const.u8 	%rs112, [%rd284+1];
	setp.ne.s16 	%p14, %rs112, 0;
	setp.eq.s32 	%p15, %r147, -1;
	and.pred  	%p16, %p14, %p15;
	mov.u64 	%rd284, %rd12;
	@%p16 bra 	$L__BB0_19;
$L__BB0_20:
	setp.gt.s32 	%p17, %r147, -1;
	@%p17 bra 	$L__BB0_37;
	setp.eq.s16 	%p48, %rs5, 0;
	mov.u64 	%rd287, %rd5;
	@%p48 bra 	$L__BB0_24;
	mov.u64 	%rd287, %rd5;
	mov.u64 	%rd286, %rd282;
$L__BB0_23:
	add.s64 	%rd16, %rd286, 1;
	add.s64 	%rd287, %rd287, 1;
	ld.const.u8 	%rs79, [%rd286+1];
	setp.ne.s16 	%p49, %rs79, 0;
	mov.u64 	%rd286, %rd16;
	@%p49 bra 	$L__BB0_23;
$L__BB0_24:
	cvt.u32.u64 	%r122, %rd5;
	cvt.u32.u64 	%r123, %rd287;
	sub.s32 	%r124, %r123, %r122;
	setp.lt.s32 	%p50, %r124, 1;
	mov.b64 	%rd295, 0;
	@%p50 bra 	$L__BB0_36;
	cvta.const.u64 	%rd214, %rd79;
	cvt.u32.u64 	%r127, %rd214;
	add.s32 	%r128, %r164, %r127;
	sub.s32 	%r20, %r123, %r128;
	sub.s32 	%r129, %r128, %r123;
	setp.gt.u32 	%p51, %r129, -8;
	mov.b32 	%r150, 0;
	mov.b64 	%rd295, 0;
	@%p51 bra 	$L__BB0_28;
	mov.b32 	%r148, 0;
	mov.b64 	%rd295, 0;
$L__BB0_27:
	.pragma "nounroll";
	cvt.u64.u32 	%rd216, %r148;
	add.s64 	%rd217, %rd282, %rd216;
	ld.const.u8 	%rs80, [%rd217];
	add.s16 	%rs81, %rs80, -48;
	cvt.u64.u16 	%rd218, %rs81;
	cvt.s64.s8 	%rd219, %rd218;
	mad.lo.s64 	%rd220, %rd295, 10, %rd219;
	ld.const.u8 	%rs82, [%rd217+1];
	add.s16 	%rs83, %rs82, -48;
	cvt.u64.u16 	%rd221, %rs83;
	cvt.s64.s8 	%rd222, %rd221;
	mad.lo.s64 	%rd223, %rd220, 10, %rd222;
	ld.const.u8 	%rs84, [%rd217+2];
	add.s16 	%rs85, %rs84, -48;
	cvt.u64.u16 	%rd224, %rs85;
	cvt.s64.s8 	%rd225, %rd224;
	mad.lo.s64 	%rd226, %rd223, 10, %rd225;
	ld.const.u8 	%rs86, [%rd217+3];
	add.s16 	%rs87, %rs86, -48;
	cvt.u64.u16 	%rd227, %rs87;
	cvt.s64.s8 	%rd228, %rd227;
	mad.lo.s64 	%rd229, %rd226, 10, %rd228;
	ld.const.u8 	%rs88, [%rd217+4];
	add.s16 	%rs89, %rs88, -48;
	cvt.u64.u16 	%rd230, %rs89;
	cvt.s64.s8 	%rd231, %rd230;
	mad.lo.s64 	%rd232, %rd229, 10, %rd231;
	ld.const.u8 	%rs90, [%rd217+5];
	add.s16 	%rs91, %rs90, -48;
	cvt.u64.u16 	%rd233, %rs91;
	cvt.s64.s8 	%rd234, %rd233;
	mad.lo.s64 	%rd235, %rd232, 10, %rd234;
	ld.const.u8 	%rs92, [%rd217+6];
	add.s16 	%rs93, %rs92, -48;
	cvt.u64.u16 	%rd236, %rs93;
	cvt.s64.s8 	%rd237, %rd236;
	mad.lo.s64 	%rd238, %rd235, 10, %rd237;
	ld.const.u8 	%rs94, [%rd217+7];
	add.s16 	%rs95, %rs94, -48;
	cvt.u64.u16 	%rd239, %rs95;
	cvt.s64.s8 	%rd240, %rd239;
	mad.lo.s64 	%rd295, %rd238, 10, %rd240;
	add.s32 	%r148, %r148, 8;
	and.b32  	%r150, %r20, -8;
	setp.ne.s32 	%p52, %r148, %r150;
	@%p52 bra 	$L__BB0_27;
$L__BB0_28:
	and.b32  	%r25, %r20, 7;
	setp.eq.s32 	%p53, %r25, 0;
	@%p53 bra 	$L__BB0_36;
	setp.lt.u32 	%p54, %r25, 4;
	@%p54 bra 	$L__BB0_31;
	cvt.u64.u32 	%rd242, %r150;
	add.s64 	%rd243, %rd282, %rd242;
	ld.const.u8 	%rs96, [%rd243];
	add.s16 	%rs97, %rs96, -48;
	cvt.u64.u16 	%rd244, %rs97;
	cvt.s64.s8 	%rd245, %rd244;
	mad.lo.s64 	%rd246, %rd295, 10, %rd245;
	ld.const.u8 	%rs98, [%rd243+1];
	add.s16 	%rs99, %rs98, -48;
	cvt.u64.u16 	%rd247, %rs99;
	cvt.s64.s8 	%rd248, %rd247;
	mad.lo.s64 	%rd249, %rd246, 10, %rd248;
	ld.const.u8 	%rs100, [%rd243+2];
	add.s16 	%rs101, %rs100, -48;
	cvt.u64.u16 	%rd250, %rs101;
	cvt.s64.s8 	%rd251, %rd250;
	mad.lo.s64 	%rd252, %rd249, 10, %rd251;
	ld.const.u8 	%rs102, [%rd243+3];
	add.s16 	%rs103, %rs102, -48;
	cvt.u64.u16 	%rd253, %rs103;
	cvt.s64.s8 	%rd254, %rd253;
	mad.lo.s64 	%rd295, %rd252, 10, %rd254;
	add.s32 	%r150, %r150, 4;
$L__BB0_31:
	and.b32  	%r28, %r20, 3;
	setp.eq.s32 	%p55, %r28, 0;
	@%p55 bra 	$L__BB0_36;
	setp.eq.s32 	%p56, %r28, 1;
	@%p56 bra 	$L__BB0_34;
	cvt.u64.u32 	%rd256, %r150;
	add.s64 	%rd257, %rd282, %rd256;
	ld.const.u8 	%rs104, [%rd257];
	add.s16 	%rs105, %rs104, -48;
	cvt.u64.u16 	%rd258, %rs105;
	cvt.s64.s8 	%rd259, %rd258;
	mad.lo.s64 	%rd260, %rd295, 10, %rd259;
	ld.const.u8 	%rs106, [%rd257+1];
	add.s16 	%rs107, %rs106, -48;
	cvt.u64.u16 	%rd261, %rs107;
	cvt.s64.s8 	%rd262, %rd261;
	mad.lo.s64 	%rd295, %rd260, 10, %rd262;
	add.s32 	%r150, %r150, 2;
$L__BB0_34:
	and.b32  	%r131, %r20, 1;
	setp.eq.b32 	%p57, %r131, 1;
	not.pred 	%p58, %p57;
	@%p58 bra 	$L__BB0_36;
	cvt.u64.u32 	%rd263, %r150;
	add.s64 	%rd264, %rd282, %rd263;
	ld.const.u8 	%rs108, [%rd264];
	add.s16 	%rs109, %rs108, -48;
	cvt.u64.u16 	%rd265, %rs109;
	cvt.s64.s8 	%rd266, %rd265;
	mad.lo.s64 	%rd295, %rd295, 10, %rd266;
$L__BB0_36:
	cvt.u32.u64 	%r132, %rd295;
	cvt.rn.f32.s32 	%f23, %r132;
	bra.uni 	$L__BB0_77;
$L__BB0_37:
	setp.eq.s16 	%p18, %rs5, 0;
	mov.u64 	%rd298, %rd5;
	@%p18 bra 	$L__BB0_40;
	mov.u64 	%rd298, %rd5;
	mov.u64 	%rd297, %rd282;
$L__BB0_39:
	add.s64 	%rd33, %rd297, 1;
	add.s64 	%rd298, %rd298, 1;
	ld.const.u8 	%rs11, [%rd297+1];
	setp.ne.s16 	%p19, %rs11, 0;
	mov.u64 	%rd297, %rd33;
	@%p19 bra 	$L__BB0_39;
$L__BB0_40:
	setp.eq.s32 	%p20, %r147, 0;
	mov.b32 	%r154, 0;
	@%p20 bra 	$L__BB0_48;
	setp.lt.u32 	%p21, %r147, 4;
	mov.b32 	%r152, 0;
	@%p21 bra 	$L__BB0_44;
	and.b32  	%r152, %r147, 2147483644;
	neg.s32 	%r155, %r152;
	mov.u64 	%rd91, parseStack;
	add.s64 	%rd92, %rd91, %rd3;
	add.s64 	%rd299, %rd92, 3;
	mov.u64 	%rd300, %rd2;
$L__BB0_43:
	ld.const.u8 	%r87, [%rd299];
	ld.const.u8 	%r88, [%rd299+-1];
	prmt.b32 	%r89, %r88, %r87, 0x3340U;
	ld.const.u8 	%r90, [%rd299+-2];
	ld.const.u8 	%r91, [%rd299+-3];
	prmt.b32 	%r92, %r91, %r90, 0x3340U;
	prmt.b32 	%r93, %r92, %r89, 0x5410U;
	st.local.u32 	[%rd300], %r93;
	add.s32 	%r155, %r155, 4;
	add.s64 	%rd300, %rd300, 4;
	add.s64 	%rd299, %rd299, 4;
	setp.eq.s32 	%p22, %r155, 0;
	@%p22 bra 	$L__BB0_44;
	bra.uni 	$L__BB0_43;
$L__BB0_44:
	and.b32  	%r94, %r147, 3;
	setp.eq.s32 	%p23, %r94, 0;
	mov.u32 	%r154, %r152;
	@%p23 bra 	$L__BB0_48;
	cvt.u64.u32 	%rd93, %r152;
	add.s64 	%rd37, %rd282, %rd93;
	ld.const.u8 	%rs12, [%rd37];
	add.s64 	%rd38, %rd2, %rd93;
	st.local.u8 	[%rd38], %rs12;
	add.s32 	%r154, %r152, 1;
	setp.eq.s32 	%p24, %r94, 1;
	@%p24 bra 	$L__BB0_48;
	ld.const.u8 	%rs13, [%rd37+1];
	st.local.u8 	[%rd38+1], %rs13;
	add.s32 	%r154, %r152, 2;
	setp.eq.s32 	%p25, %r94, 2;
	@%p25 bra 	$L__BB0_48;
	ld.const.u8 	%rs14, [%rd37+2];
	st.local.u8 	[%rd38+2], %rs14;
	add.s32 	%r154, %r152, 3;
$L__BB0_48:
	add.s32 	%r156, %r154, 1;
	cvt.u32.u64 	%r97, %rd5;
	cvt.u32.u64 	%r98, %rd298;
	sub.s32 	%r39, %r98, %r97;
	setp.ge.s32 	%p26, %r156, %r39;
	@%p26 bra 	$L__BB0_49;
	bra.uni 	$L__BB0_84;
$L__BB0_49:
	ld.local.u8 	%rs4, [%rd2];
	setp.eq.s16 	%p28, %rs4, 0;
	add.u64 	%rd98, %SP, 0;
	mov.u64 	%rd303, %rd98;
	@%p28 bra 	$L__BB0_52;
	add.u64 	%rd303, %SP, 0;
	mov.u64 	%rd302, %rd2;
$L__BB0_51:
	add.s64 	%rd45, %rd302, 1;
	add.s64 	%rd303, %rd303, 1;
	ld.local.u8 	%rs16, [%rd302+1];
	setp.ne.s16 	%p29, %rs16, 0;
	mov.u64 	%rd302, %rd45;
	@%p29 bra 	$L__BB0_51;
$L__BB0_52:
	cvt.u32.u64 	%r99, %rd98;
	cvt.u32.u64 	%r100, %rd303;
	sub.s32 	%r101, %r100, %r99;
	setp.eq.s16 	%p30, %rs4, 45;
	selp.u32 	%r160, 1, 0, %p30;
	setp.ge.s32 	%p31, %r160, %r101;
	mov.b64 	%rd311, 0;
	@%p31 bra 	$L__BB0_66;
	add.u64 	%rd104, %SP, 0;
	cvt.u32.u64 	%r103, %rd104;
	or.b32  	%r104, %r103, %r160;
	sub.s32 	%r47, %r100, %r104;
	sub.s32 	%r105, %r103, %r100;
	add.s32 	%r106, %r105, %r160;
	setp.gt.u32 	%p32, %r106, -16;
	mov.b64 	%rd311, 0;
	@%p32 bra 	$L__BB0_56;
	mov.b32 	%r159, 0;
	mov.b64 	%rd311, 0;
$L__BB0_55:
	.pragma "nounroll";
	cvt.u64.u32 	%rd106, %r160;
	add.s64 	%rd107, %rd2, %rd106;
	ld.local.u8 	%rs17, [%rd107];
	add.s16 	%rs18, %rs17, -48;
	cvt.u64.u16 	%rd108, %rs18;
	cvt.s64.s8 	%rd109, %rd108;
	mad.lo.s64 	%rd110, %rd311, 10, %rd109;
	ld.local.u8 	%rs19, [%rd107+1];
	add.s16 	%rs20, %rs19, -48;
	cvt.u64.u16 	%rd111, %rs20;
	cvt.s64.s8 	%rd112, %rd111;
	mad.lo.s64 	%rd113, %rd110, 10, %rd112;
	ld.local.u8 	%rs21, [%rd107+2];
	add.s16 	%rs22, %rs21, -48;
	cvt.u64.u16 	%rd114, %rs22;
	cvt.s64.s8 	%rd115, %rd114;
	mad.lo.s64 	%rd116, %rd113, 10, %rd115;
	ld.local.u8 	%rs23, [%rd107+3];
	add.s16 	%rs24, %rs23, -48;
	cvt.u64.u16 	%rd117, %rs24;
	cvt.s64.s8 	%rd118, %rd117;
	mad.lo.s64 	%rd119, %rd116, 10, %rd118;
	ld.local.u8 	%rs25, [%rd107+4];
	add.s16 	%rs26, %rs25, -48;
	cvt.u64.u16 	%rd120, %rs26;
	cvt.s64.s8 	%rd121, %rd120;
	mad.lo.s64 	%rd122, %rd119, 10, %rd121;
	ld.local.u8 	%rs27, [%rd107+5];
	add.s16 	%rs28, %rs27, -48;
	cvt.u64.u16 	%rd123, %rs28;
	cvt.s64.s8 	%rd124, %rd123;
	mad.lo.s64 	%rd125, %rd122, 10, %rd124;
	ld.local.u8 	%rs29, [%rd107+6];
	add.s16 	%rs30, %rs29, -48;
	cvt.u64.u16 	%rd126, %rs30;
	cvt.s64.s8 	%rd127, %rd126;
	mad.lo.s64 	%rd128, %rd125, 10, %rd127;
	ld.local.u8 	%rs31, [%rd107+7];
	add.s16 	%rs32, %rs31, -48;
	cvt.u64.u16 	%rd129, %rs32;
	cvt.s64.s8 	%rd130, %rd129;
	mad.lo.s64 	%rd131, %rd128, 10, %rd130;
	ld.local.u8 	%rs33, [%rd107+8];
	add.s16 	%rs34, %rs33, -48;
	cvt.u64.u16 	%rd132, %rs34;
	cvt.s64.s8 	%rd133, %rd132;
	mad.lo.s64 	%rd134, %rd131, 10, %rd133;
	ld.local.u8 	%rs35, [%rd107+9];
	add.s16 	%rs36, %rs35, -48;
	cvt.u64.u16 	%rd135, %rs36;
	cvt.s64.s8 	%rd136, %rd135;
	mad.lo.s64 	%rd137, %rd134, 10, %rd136;
	ld.local.u8 	%rs37, [%rd107+10];
	add.s16 	%rs38, %rs37, -48;
	cvt.u64.u16 	%rd138, %rs38;
	cvt.s64.s8 	%rd139, %rd138;
	mad.lo.s64 	%rd140, %rd137, 10, %rd139;
	ld.local.u8 	%rs39, [%rd107+11];
	add.s16 	%rs40, %rs39, -48;
	cvt.u64.u16 	%rd141, %rs40;
	cvt.s64.s8 	%rd142, %rd141;
	mad.lo.s64 	%rd143, %rd140, 10, %rd142;
	ld.local.u8 	%rs41, [%rd107+12];
	add.s16 	%rs42, %rs41, -48;
	cvt.u64.u16 	%rd144, %rs42;
	cvt.s64.s8 	%rd145, %rd144;
	mad.lo.s64 	%rd146, %rd143, 10, %rd145;
	ld.local.u8 	%rs43, [%rd107+13];
	add.s16 	%rs44, %rs43, -48;
	cvt.u64.u16 	%rd147, %rs44;
	cvt.s64.s8 	%rd148, %rd147;
	mad.lo.s64 	%rd149, %rd146, 10, %rd148;
	ld.local.u8 	%rs45, [%rd107+14];
	add.s16 	%rs46, %rs45, -48;
	cvt.u64.u16 	%rd150, %rs46;
	cvt.s64.s8 	%rd151, %rd150;
	mad.lo.s64 	%rd152, %rd149, 10, %rd151;
	ld.local.u8 	%rs47, [%rd107+15];
	add.s16 	%rs48, %rs47, -48;
	cvt.u64.u16 	%rd153, %rs48;
	cvt.s64.s8 	%rd154, %rd153;
	mad.lo.s64 	%rd311, %rd152, 10, %rd154;
	add.s32 	%r160, %r160, 16;
	add.s32 	%r159, %r159, 16;
	and.b32  	%r108, %r47, -16;
	setp.ne.s32 	%p33, %r159, %r108;
	@%p33 bra 	$L__BB0_55;
$L__BB0_56:
	and.b32  	%r109, %r47, 15;
	setp.eq.s32 	%p34, %r109, 0;
	@%p34 bra 	$L__BB0_66;
	setp.lt.u32 	%p35, %r109, 8;
	@%p35 bra 	$L__BB0_59;
	cvt.u64.u32 	%rd156, %r160;
	add.s64 	%rd157, %rd2, %rd156;
	ld.local.u8 	%rs49, [%rd157];
	add.s16 	%rs50, %rs49, -48;
	cvt.u64.u16 	%rd158, %rs50;
	cvt.s64.s8 	%rd159, %rd158;
	mad.lo.s64 	%rd160, %rd311, 10, %rd159;
	ld.local.u8 	%rs51, [%rd157+1];
	add.s16 	%rs52, %rs51, -48;
	cvt.u64.u16 	%rd161, %rs52;
	cvt.s64.s8 	%rd162, %rd161;
	mad.lo.s64 	%rd163, %rd160, 10, %rd162;
	ld.local.u8 	%rs53, [%rd157+2];
	add.s16 	%rs54, %rs53, -48;
	cvt.u64.u16 	%rd164, %rs54;
	cvt.s64.s8 	%rd165, %rd164;
	mad.lo.s64 	%rd166, %rd163, 10, %rd165;
	ld.local.u8 	%rs55, [%rd157+3];
	add.s16 	%rs56, %rs55, -48;
	cvt.u64.u16 	%rd167, %rs56;
	cvt.s64.s8 	%rd168, %rd167;
	mad.lo.s64 	%rd169, %rd166, 10, %rd168;
	ld.local.u8 	%rs57, [%rd157+4];
	add.s16 	%rs58, %rs57, -48;
	cvt.u64.u16 	%rd170, %rs58;
	cvt.s64.s8 	%rd171, %rd170;
	mad.lo.s64 	%rd172, %rd169, 10, %rd171;
	ld.local.u8 	%rs59, [%rd157+5];
	add.s16 	%rs60, %rs59, -48;
	cvt.u64.u16 	%rd173, %rs60;
	cvt.s64.s8 	%rd174, %rd173;
	mad.lo.s64 	%rd175, %rd172, 10, %rd174;
	ld.local.u8 	%rs61, [%rd157+6];
	add.s16 	%rs62, %rs61, -48;
	cvt.u64.u16 	%rd176, %rs62;
	cvt.s64.s8 	%rd177, %rd176;
	mad.lo.s64 	%rd178, %rd175, 10, %rd177;
	ld.local.u8 	%rs63, [%rd157+7];
	add.s16 	%rs64, %rs63, -48;
	cvt.u64.u16 	%rd179, %rs64;
	cvt.s64.s8 	%rd180, %rd179;
	mad.lo.s64 	%rd311, %rd178, 10, %rd180;
	add.s32 	%r160, %r160, 8;
$L__BB0_59:
	and.b32  	%r111, %r47, 7;
	setp.eq.s32 	%p36, %r111, 0;
	@%p36 bra 	$L__BB0_66;
	and.b32  	%r55, %r47, 3;
	setp.lt.u32 	%p37, %r111, 4;
	@%p37 bra 	$L__BB0_62;
	cvt.u64.u32 	%rd182, %r160;
	add.s64 	%rd183, %rd2, %rd182;
	ld.local.u8 	%rs65, [%rd183];
	add.s16 	%rs66, %rs65, -48;
	cvt.u64.u16 	%rd184, %rs66;
	cvt.s64.s8 	%rd185, %rd184;
	mad.lo.s64 	%rd186, %rd311, 10, %rd185;
	ld.local.u8 	%rs67, [%rd183+1];
	add.s16 	%rs68, %rs67, -48;
	cvt.u64.u16 	%rd187, %rs68;
	cvt.s64.s8 	%rd188, %rd187;
	mad.lo.s64 	%rd189, %rd186, 10, %rd188;
	ld.local.u8 	%rs69, [%rd183+2];
	add.s16 	%rs70, %rs69, -48;
	cvt.u64.u16 	%rd190, %rs70;
	cvt.s64.s8 	%rd191, %rd190;
	mad.lo.s64 	%rd192, %rd189, 10, %rd191;
	ld.local.u8 	%rs71, [%rd183+3];
	add.s16 	%rs72, %rs71, -48;
	cvt.u64.u16 	%rd193, %rs72;
	cvt.s64.s8 	%rd194, %rd193;
	mad.lo.s64 	%rd311, %rd192, 10, %rd194;
	add.s32 	%r160, %r160, 4;
$L__BB0_62:
	setp.eq.s32 	%p38, %r55, 0;
	@%p38 bra 	$L__BB0_66;
	cvt.u64.u32 	%rd195, %r160;
	add.s64 	%rd58, %rd2, %rd195;
	ld.local.u8 	%rs73, [%rd58];
	add.s16 	%rs74, %rs73, -48;
	cvt.u64.u16 	%rd196, %rs74;
	cvt.s64.s8 	%rd197, %rd196;
	mad.lo.s64 	%rd311, %rd311, 10, %rd197;
	setp.eq.s32 	%p39, %r55, 1;
	@%p39 bra 	$L__BB0_66;
	ld.local.u8 	%rs75, [%rd58+1];
	add.s16 	%rs76, %rs75, -48;
	cvt.u64.u16 	%rd198, %rs76;
	cvt.s64.s8 	%rd199, %rd198;
	mad.lo.s64 	%rd311, %rd311, 10, %rd199;
	setp.eq.s32 	%p40, %r55, 2;
	@%p40 bra 	$L__BB0_66;
	ld.local.u8 	%rs77, [%rd58+2];
	add.s16 	%rs78, %rs77, -48;
	cvt.u64.u16 	%rd200, %rs78;
	cvt.s64.s8 	%rd201, %rd200;
	mad.lo.s64 	%rd311, %rd311, 10, %rd201;
$L__BB0_66:
	neg.s64 	%rd202, %rd311;
	selp.b64 	%rd203, %rd202, %rd311, %p30;
	cvt.u32.u64 	%r58, %rd203;
	cvt.u32.u64 	%r113, %rd5;
	sub.s32 	%r115, %r98, %r113;
	sub.s32 	%r59, %r115, %r147;
	setp.lt.s32 	%p42, %r59, 1;
	mov.f32 	%f22, 0f3F800000;
	@%p42 bra 	$L__BB0_76;
	cvta.const.u64 	%rd207, %rd79;
	cvt.u32.u64 	%r117, %rd207;
	add.s32 	%r118, %r164, %r117;
	add.s32 	%r119, %r147, %r118;
	and.b32  	%r60, %r59, 3;
	sub.s32 	%r120, %r119, %r98;
	setp.gt.u32 	%p43, %r120, -4;
	mov.b64 	%rd314, 10;
	@%p43 bra 	$L__BB0_71;
	and.b32  	%r61, %r59, 2147483644;
	mov.b32 	%r163, 0;
	mov.b64 	%rd315, 1;
$L__BB0_69:
	mov.u64 	%rd63, %rd315;
	mul.lo.s64 	%rd315, %rd63, 10000;
	add.s32 	%r163, %r163, 4;
	setp.ne.s32 	%p44, %r163, %r61;
	@%p44 bra 	$L__BB0_69;
	mul.lo.s64 	%rd314, %rd63, 100000;
$L__BB0_71:
	setp.eq.s32 	%p45, %r60, 0;
	@%p45 bra 	$L__BB0_75;
	setp.eq.s32 	%p46, %r60, 1;
	@%p46 bra 	$L__BB0_74;
	setp.eq.s32 	%p47, %r60, 2;
	selp.b64 	%rd209, 10, 100, %p47;
	mul.lo.s64 	%rd315, %rd314, %rd209;
	bra.uni 	$L__BB0_75;
$L__BB0_74:
	mov.u64 	%rd315, %rd314;
$L__BB0_75:
	cvt.rn.f32.u64 	%f22, %rd315;
$L__BB0_76:
	cvt.rn.f32.s32 	%f19, %r58;
	div.rn.f32 	%f23, %f19, %f22;
$L__BB0_77:
	setp.eq.s16 	%p59, %rs5, 0;
	mul.wide.s32 	%rd267, %r165, 4;
	add.s64 	%rd268, %rd1, %rd267;
	st.global.f32 	[%rd268], %f23;
	mov.u64 	%rd318, %rd5;
	@%p59 bra 	$L__BB0_80;
	mov.u64 	%rd318, %rd5;
$L__BB0_79:
	add.s64 	%rd72, %rd282, 1;
	add.s64 	%rd318, %rd318, 1;
	ld.const.u8 	%rs110, [%rd282+1];
	setp.ne.s16 	%p60, %rs110, 0;
	mov.u64 	%rd282, %rd72;
	@%p60 bra 	$L__BB0_79;
$L__BB0_80:
	cvt.u32.u64 	%r133, %rd5;
	cvt.u32.u64 	%r134, %rd318;
	sub.s32 	%r135, %r134, %r133;
	add.s32 	%r136, %r164, %r135;
	add.s32 	%r164, %r136, 1;
	add.s32 	%r165, %r165, 1;
$L__BB0_81:
	add.s32 	%r145, %r145, 1;
	setp.ne.s32 	%p62, %r145, %r72;
	@%p62 bra 	$L__BB0_3;
$L__BB0_82:
	ld.param.u64 	%rd280, [doExtendKernel_param_1];
	mul.wide.s32 	%rd274, %r165, 4;
	add.s64 	%rd275, %rd1, %rd274;
	ld.global.f32 	%f21, [%rd275+-4];
	cvta.to.global.u64 	%rd276, %rd280;
	mul.wide.s32 	%rd277, %r1, 4;
	add.s64 	%rd278, %rd276, %rd277;
	st.global.f32 	[%rd278], %f21;
$L__BB0_83:
	ret;
$L__BB0_84:
	mov.u32 	%r43, %r156;
	cvt.u64.u32 	%rd94, %r43;
	add.s64 	%rd95, %rd282, %rd94;
	ld.const.u8 	%rs15, [%rd95];
	cvt.u64.u32 	%rd96, %r154;
	add.s64 	%rd97, %rd2, %rd96;
	st.local.u8 	[%rd97], %rs15;
	add.s32 	%r156, %r43, 1;
	setp.lt.s32 	%p27, %r156, %r39;
	mov.u32 	%r154, %r43;
	@%p27 bra 	$L__BB0_84;
	bra.uni 	$L__BB0_49;

}


// ===== COMPILED SASS (sm_100) =====

	.target	sm_100

	.elftype	@"ET_EXEC"


//--------------------- .note.nv.tkinfo           --------------------------
	.section	.note.nv.tkinfo,"",@"SHT_NOTE"
	.sectionflags	@"SHF_NOTE_NV_TKINFO"
	.tkinfo
        /*0018*/ 	.word	0x00000002
        /*0030*/ 	.string	""
        /*0030*/ 	.string	"ptxas"
        /*0030*/ 	.string	"Cuda compilation tools, release 13.0, V13.0.88"
        /*0030*/ 	.string	"Build cuda_13.0.r13.0/compiler.36424714_0"
        /*0030*/ 	.string	"-arch sm_100 -m 64 "



//--------------------- .note.nv.cuinfo           --------------------------
	.section	.note.nv.cuinfo,"",@"SHT_NOTE"
	.sectionflags	@"SHF_NOTE_NV_CUINFO"
        /*0018*/ 	.short	0x0002
        /*001a*/ 	.short	0x0064
        /*001c*/ 	.short	0x0082
	.zero		2


//--------------------- .nv.info                  --------------------------
	.section	.nv.info,"",@"SHT_CUDA_INFO"
	.align	4


	//----- nvinfo : EIATTR_REGCOUNT
	.align		4
        /*0000*/ 	.byte	0x04, 0x2f
        /*0002*/ 	.short	(.L_2 - .L_1)
	.align		4
.L_1:
        /*0004*/ 	.word	index@(doExtendKernel)
        /*0008*/ 	.word	0x00000020


	//----- nvinfo : EIATTR_FRAME_SIZE
	.align		4
.L_2:
        /*000c*/ 	.byte	0x04, 0x11
        /*000e*/ 	.short	(.L_4 - .L_3)
	.align		4
.L_3:
        /*0010*/ 	.word	index@($__internal_0_$__cuda_sm3x_div_rn_noftz_f32_slowpath)
        /*0014*/ 	.word	0x00000020


	//----- nvinfo : EIATTR_FRAME_SIZE
	.align		4
.L_4:
        /*0018*/ 	.byte	0x04, 0x11
        /*001a*/ 	.short	(.L_6 - .L_5)
	.align		4
.L_5:
        /*001c*/ 	.word	index@(doExtendKernel)
        /*0020*/ 	.word	0x00000020


	//----- nvinfo : EIATTR_MIN_STACK_SIZE
	.align		4
.L_6:
        /*0024*/ 	.byte	0x04, 0x12
        /*0026*/ 	.short	(.L_8 - .L_7)
	.align		4
.L_7:
        /*0028*/ 	.word	index@(doExtendKernel)
        /*002c*/ 	.word	0x00000020
.L_8:


//--------------------- .nv.compat                --------------------------
	.section	.nv.compat,"",@"SHT_CUDA_COMPAT_INFO"
	.align	4
        /*0000*/ 	.byte	0x02, 0x09, 0x00, 0x00, 0x02, 0x02, 0x01, 0x00, 0x02, 0x05, 0x05, 0x00, 0x03, 0x07, 0x01, 0x01
        /*0010*/ 	.byte	0x02, 0x03, 0x00, 0x00, 0x02, 0x06, 0x01, 0x00, 0x04, 0x0b, 0x08, 0x00, 0x01, 0x00, 0x00, 0x00
        /*0020*/ 	.byte	0x00, 0x00, 0x00, 0x00


//--------------------- .nv.info.doExtendKernel   --------------------------
	.section	.nv.info.doExtendKernel,"",@"SHT_CUDA_INFO"
	.sectionflags	@""
	.align	4


	//----- nvinfo : EIATTR_CUDA_API_VERSION
	.align		4
        /*0000*/ 	.byte	0x04, 0x37
        /*0002*/ 	.short	(.L_10 - .L_9)
.L_9:
        /*0004*/ 	.word	0x00000082


	//----- nvinfo : EIATTR_KPARAM_INFO
	.align		4
.L_10:
        /*0008*/ 	.byte	0x04, 0x17
        /*000a*/ 	.short	(.L_12 - .L_11)
.L_11:
        /*000c*/ 	.word	0x00000000
        /*0010*/ 	.short	0x0006
        /*0012*/ 	.short	0x0020
        /*0014*/ 	.byte	0x00, 0xf5, 0x21, 0x00


	//----- nvinfo : EIATTR_KPARAM_INFO
	.align		4
.L_12:
        /*0018*/ 	.byte	0x04, 0x17
        /*001a*/ 	.short	(.L_14 - .L_13)
.L_13:
        /*001c*/ 	.word	0x00000000
        /*0020*/ 	.short	0x0005
        /*0022*/ 	.short	0x001c
        /*0024*/ 	.byte	0x00, 0xf0, 0x11, 0x00


	//----- nvinfo : EIATTR_KPARAM_INFO
	.align		4
.L_14:
        /*0028*/ 	.byte	0x04, 0x17
        /*002a*/ 	.short	(.L_16 - .L_15)
.L_15:
        /*002c*/ 	.word	0x00000000
        /*0030*/ 	.short	0x0004
        /*0032*/ 	.short	0x0018
        /*0034*/ 	.byte	0x00, 0xf0, 0x11, 0x00


	//----- nvinfo : EIATTR_KPARAM_INFO
	.align		4
.L_16:
        /*0038*/ 	.byte	0x04, 0x17
        /*003a*/ 	.short	(.L_18 - .L_17)
.L_17:
        /*003c*/ 	.word	0x00000000
        /*0040*/ 	.short	0x0003
        /*0042*/ 	.short	0x0014
        /*0044*/ 	.byte	0x00, 0xf0, 0x11, 0x00


	//----- nvinfo : EIATTR_KPARAM_INFO
	.align		4
.L_18:
        /*0048*/ 	.byte	0x04, 0x17
        /*004a*/ 	.short	(.L_20 - .L_19)
.L_19:
        /*004c*/ 	.word	0x00000000
        /*0050*/ 	.short	0x0002
        /*0052*/ 	.short	0x0010
        /*0054*/ 	.byte	0x00, 0xf0, 0x11, 0x00


	//----- nvinfo : EIATTR_KPARAM_INFO
	.align		4
.L_20:
        /*0058*/ 	.byte	0x04, 0x17
        /*005a*/ 	.short	(.L_22 - .L_21)
.L_21:
        /*005c*/ 	.word	0x00000000
        /*0060*/ 	.short	0x0001
        /*0062*/ 	.short	0x0008
        /*0064*/ 	.byte	0x00, 0xf5, 0x21, 0x00


	//----- nvinfo : EIATTR_KPARAM_INFO
	.align		4
.L_22:
        /*0068*/ 	.byte	0x04, 0x17
        /*006a*/ 	.short	(.L_24 - .L_23)
.L_23:
        /*006c*/ 	.word	0x00000000
        /*0070*/ 	.short	0x0000
        /*0072*/ 	.short	0x0000
        /*0074*/ 	.byte	0x00, 0xf5, 0x21, 0x00


	//----- nvinfo : EIATTR_SPARSE_MMA_MASK
	.align		4
.L_24:
        /*0078*/ 	.byte	0x03, 0x50
        /*007a*/ 	.short	0x0000


	//----- nvinfo : EIATTR_MAXREG_COUNT
	.align		4
        /*007c*/ 	.byte	0x03, 0x1b
        /*007e*/ 	.short	0x00ff


	//----- nvinfo : EIATTR_MERCURY_ISA_VERSION
	.align		4
        /*0080*/ 	.byte	0x03, 0x5f
        /*0082*/ 	.short	0x0101


	//----- nvinfo : EIATTR_VRC_CTA_INIT_COUNT
	.align		4
        /*0084*/ 	.byte	0x02, 0x4a
	.zero		1
	.zero		1


	//----- nvinfo : EIATTR_EXIT_INSTR_OFFSETS
	.align		4
        /*0088*/ 	.byte	0x04, 0x1c
        /*008a*/ 	.short	(.L_26 - .L_25)


	//   ....[0]....
.L_25:
        /*008c*/ 	.word	0x00000080


	//   ....[1]....
        /*0090*/ 	.word	0x00002fc0


	//----- nvinfo : EIATTR_INDIRECT_BRANCH_TARGETS
	.align		4
.L_26:
        /*0094*/ 	.byte	0x04, 0x34
        /*0096*/ 	.short	(.L_28 - .L_27)


	//   ....[0]....
.L_27:
        /*0098*/ 	.word	.L_x_64@srel
        /*009c*/ 	.short	0x0
        /*009e*/ 	.short	0x0
        /*00a0*/ 	.word	0x3
        /*00a4*/ 	.word	.L_x_46@srel
        /*00a8*/ 	.word	.L_x_66@srel
        /*00ac*/ 	.word	.L_x_67@srel


	//----- nvinfo : EIATTR_CRS_STACK_SIZE
	.align		4
.L_28:
        /*00b0*/ 	.byte	0x04, 0x1e
        /*00b2*/ 	.short	(.L_30 - .L_29)
.L_29:
        /*00b4*/ 	.word	0x00000000


	//----- nvinfo : EIATTR_CBANK_PARAM_SIZE
	.align		4
.L_30:
        /*00b8*/ 	.byte	0x03, 0x19
        /*00ba*/ 	.short	0x0028


	//----- nvinfo : EIATTR_PARAM_CBANK
	.align		4
        /*00bc*/ 	.byte	0x04, 0x0a
        /*00be*/ 	.short	(.L_32 - .L_31)
	.align		4
.L_31:
        /*00c0*/ 	.word	index@(.nv.constant0.doExtendKernel)
        /*00c4*/ 	.short	0x0380
        /*00c6*/ 	.short	0x0028


	//----- nvinfo : EIATTR_SW_WAR
	.align		4
.L_32:
        /*00c8*/ 	.byte	0x04, 0x36
        /*00ca*/ 	.short	(.L_34 - .L_33)
.L_33:
        /*00cc*/ 	.word	0x00000008
.L_34:


//--------------------- .nv.callgraph             --------------------------
	.section	.nv.callgraph,"",@"SHT_CUDA_CALLGRAPH"
	.align	4
	.sectionentsize	8
	.align		4
        /*0000*/ 	.word	0x00000000
	.align		4
        /*0004*/ 	.word	0xffffffff
	.align		4
        /*0008*/ 	.word	0x00000000
	.align		4
        /*000c*/ 	.word	0xfffffffe
	.align		4
        /*0010*/ 	.word	0x00000000
	.align		4
        /*0014*/ 	.word	0xfffffffd
	.align		4
        /*0018*/ 	.word	0x00000000
	.align		4
        /*001c*/ 	.word	0xfffffffc


//--------------------- .nv.constant3             --------------------------
	.section	.nv.constant3,"a",@progbits
.nv.constant3:
	.type		parseStack,@object
	.size		parseStack,(.L_0 - parseStack)
parseStack:
	.zero		4096
.L_0:


//--------------------- .nv.constant2.doExtendKernel --------------------------
	.section	.nv.constant2.doExtendKernel,"a",@progbits
	.sectionflags	@""
	.align	4
.nv.constant2.doExtendKernel:
        /*0000*/ 	.byte	0xa0, 0x2b, 0x00, 0x00, 0x80, 0x2b, 0x00, 0x00, 0x10, 0x2b, 0x00, 0x00


//--------------------- .text.doExtendKernel      --------------------------
	.section	.text.doExtendKernel,"ax",@progbits
	.align	128
        .global         doExtendKernel
        .type           doExtendKernel,@function
        .size           doExtendKernel,(.L_x_68 - doExtendKernel)
        .other          doExtendKernel,@"STO_CUDA_ENTRY STV_DEFAULT"
doExtendKernel:
.text.doExtendKernel:
[----:B------:R-:W0:Y:S01]  /*0000*/  LDC R1, c[0x0][0x37c] ;  /* 0x0000df00ff017b82 */ /* 0x000e220000000800 */
[----:B------:R-:W1:Y:S07]  /*0010*/  S2R R0, SR_TID.X ;  /* 0x0000000000007919 */ /* 0x000e6e0000002100 */
[----:B------:R-:W1:Y:S01]  /*0020*/  S2UR UR4, SR_CTAID.X ;  /* 0x00000000000479c3 */ /* 0x000e620000002500 */
[----:B------:R-:W2:Y:S01]  /*0030*/  LDCU UR5, c[0x0][0x390] ;  /* 0x00007200ff0577ac */ /* 0x000ea20008000800 */
[----:B0-----:R-:W-:-:S06]  /*0040*/  VIADD R1, R1, 0xffffffe0 ;  /* 0xffffffe001017836 */ /* 0x001fcc0000000000 */
[----:B------:R-:W1:Y:S02]  /*0050*/  LDC R9, c[0x0][0x360] ;  /* 0x0000d800ff097b82 */ /* 0x000e640000000800 */
[----:B-1----:R-:W-:-:S05]  /*0060*/  IMAD R9, R9, UR4, R0 ;  /* 0x0000000409097c24 */ /* 0x002fca000f8e0200 */
[----:B--2---:R-:W-:-:S13]  /*0070*/  ISETP.GE.AND P0, PT, R9, UR5, PT ;  /* 0x0000000509007c0c */ /* 0x004fda000bf06270 */
[----:B------:R-:W-:Y:S05]  /*0080*/  @P0 EXIT ;  /* 0x000000000000094d */ /* 0x000fea0003800000 */
[----:B------:R-:W0:Y:S01]  /*0090*/  LDCU UR4, c[0x0][0x398] ;  /* 0x00007300ff0477ac */ /* 0x000e220008000800 */
[----:B------:R-:W-:Y:S01]  /*00a0*/  IMAD.SHL.U32 R8, R9, 0x200, RZ ;  /* 0x0000020009087824 */ /* 0x000fe200078e00ff */
[----:B------:R-:W1:Y:S01]  /*00b0*/  LDCU.64 UR8, c[0x0][0x358] ;  /* 0x00006b00ff0877ac */ /* 0x000e620008000a00 */
[----:B0-----:R-:W-:-:S09]  /*00c0*/  UISETP.GE.AND UP0, UPT, UR4, 0x1, UPT ;  /* 0x000000010400788c */ /* 0x001fd2000bf06270 */
[----:B-1----:R-:W-:Y:S05]  /*00d0*/  BRA.U !UP0, `(.L_x_0) ;  /* 0x0000002d08a07547 */ /* 0x002fea000b800000 */
[----:B------:R-:W0:Y:S01]  /*00e0*/  LDCU UR4, c[0x0][0x2f8] ;  /* 0x00005f00ff0477ac */ /* 0x000e220008000800 */
[----:B------:R-:W-:Y:S01]  /*00f0*/  IMAD.MOV.U32 R7, RZ, RZ, RZ ;  /* 0x000000ffff077224 */ /* 0x000fe200078e00ff */
[----:B------:R-:W-:Y:S01]  /*0100*/  UMOV UR5, URZ ;  /* 0x000000ff00057c82 */ /* 0x000fe20008000000 */
[----:B0-----:R-:W-:Y:S01]  /*0110*/  VIADD R5, R1, UR4 ;  /* 0x0000000401057c36 */ /* 0x001fe20008000000 */
[----:B------:R-:W-:-:S06]  /*0120*/  UMOV UR4, URZ ;  /* 0x000000ff00047c82 */ /* 0x000fcc0008000000 */
.L_x_51:
[----:B0-----:R-:W0:Y:S01]  /*0130*/  LDC.U8 R18, c[0x3][R7] ;  /* 0x00c0000007127b82 */ /* 0x001e220000000000 */
[----:B-1----:R-:W1:Y:S01]  /*0140*/  LDCU UR6, c[0x0][0x398] ;  /* 0x00007300ff0677ac */ /* 0x002e620008000800 */
[----:B--23--:R-:W-:Y:S01]  /*0150*/  IMAD.MOV.U32 R15, RZ, RZ, R7 ;  /* 0x000000ffff0f7224 */ /* 0x00cfe200078e0007 */
[----:B------:R-:W-:-:S04]  /*0160*/  UIADD3 UR5, UPT, UPT, UR5, 0x1, URZ ;  /* 0x0000000105057890 */ /* 0x000fc8000fffe0ff */
[----:B-1----:R-:W-:Y:S01]  /*0170*/  UISETP.NE.AND UP0, UPT, UR5, UR6, UPT ;  /* 0x000000060500728c */ /* 0x002fe2000bf05270 */
[----:B0-----:R-:W-:-:S13]  /*0180*/  ISETP.GT.AND P0, PT, R18, 0x2c, PT ;  /* 0x0000002c1200780c */ /* 0x001fda0003f04270 */
[----:B------:R-:W-:Y:S05]  /*0190*/  @P0 BRA `(.L_x_1) ;  /* 0x0000000000580947 */ /* 0x000fea0003800000 */
[----:B------:R-:W-:-:S13]  /*01a0*/  ISETP.NE.AND P0, PT, R18, 0x2a, PT ;  /* 0x0000002a1200780c */ /* 0x000fda0003f05270 */
[----:B------:R-:W-:Y:S05]  /*01b0*/  @!P0 BRA `(.L_x_2) ;  /* 0x00000000002c8947 */ /* 0x000fea0003800000 */
[----:B------:R-:W-:-:S13]  /*01c0*/  ISETP.NE.AND P0, PT, R18, 0x2b, PT ;  /* 0x0000002b1200780c */ /* 0x000fda0003f05270 */
[----:B------:R-:W-:Y:S05]  /*01d0*/  @P0 BRA `(.L_x_3) ;  /* 0x0000000000580947 */ /* 0x000fea0003800000 */
[----:B------:R-:W0:Y:S02]  /*01e0*/  LDC.64 R2, c[0x0][0x3a0] ;  /* 0x0000e800ff027b82 */ /* 0x000e240000000a00 */
[----:B0-----:R-:W-:-:S05]  /*01f0*/  IMAD.WIDE R2, R8, 0x4, R2 ;  /* 0x0000000408027825 */ /* 0x001fca00078e0202 */
[----:B------:R-:W2:Y:S04]  /*0200*/  LDG.E R0, desc[UR8][R2.64+-0x4] ;  /* 0xfffffc0802007981 */ /* 0x000ea8000c1e1900 */
[----:B------:R-:W2:Y:S01]  /*0210*/  LDG.E R15, desc[UR8][R2.64+-0x8] ;  /* 0xfffff808020f7981 */ /* 0x000ea2000c1e1900 */
[----:B------:R-:W-:Y:S01]  /*0220*/  VIADD R8, R8, 0xffffffff ;  /* 0xffffffff08087836 */ /* 0x000fe20000000000 */
[----:B------:R-:W-:Y:S01]  /*0230*/  IADD3 R7, PT, PT, R7, 0x2, RZ ;  /* 0x0000000207077810 */ /* 0x000fe20007ffe0ff */
[----:B--2---:R-:W-:-:S05]  /*0240*/  FADD R15, R0, R15 ;  /* 0x0000000f000f7221 */ /* 0x004fca0000000000 */
[----:B------:R3:W-:Y:S01]  /*0250*/  STG.E desc[UR8][R2.64+-0x8], R15 ;  /* 0xfffff80f02007986 */ /* 0x0007e2000c101908 */
[----:B------:R-:W-:Y:S05]  /*0260*/  BRA `(.L_x_4) ;  /* 0x0000002c00387947 */ /* 0x000fea0003800000 */
.L_x_2:
[----:B------:R-:W0:Y:S02]  /*0270*/  LDC.64 R2, c[0x0][0x3a0] ;  /* 0x0000e800ff027b82 */ /* 0x000e240000000a00 */
[----:B0-----:R-:W-:-:S05]  /*0280*/  IMAD.WIDE R2, R8, 0x4, R2 ;  /* 0x0000000408027825 */ /* 0x001fca00078e0202 */
[----:B------:R-:W2:Y:S04]  /*0290*/  LDG.E R0, desc[UR8][R2.64+-0x4] ;  /* 0xfffffc0802007981 */ /* 0x000ea8000c1e1900 */
[----:B------:R-:W2:Y:S01]  /*02a0*/  LDG.E R15, desc[UR8][R2.64+-0x8] ;  /* 0xfffff808020f7981 */ /* 0x000ea2000c1e1900 */
[----:B------:R-:W-:Y:S02]  /*02b0*/  VIADD R8, R8, 0xffffffff ;  /* 0xffffffff08087836 */ /* 0x000fe40000000000 */
[----:B------:R-:W-:Y:S02]  /*02c0*/  VIADD R7, R7, 0x2 ;  /* 0x0000000207077836 */ /* 0x000fe40000000000 */
[----:B--2---:R-:W-:-:S05]  /*02d0*/  FMUL R15, R0, R15 ;  /* 0x0000000f000f7220 */ /* 0x004fca0000400000 */
[----:B------:R2:W-:Y:S01]  /*02e0*/  STG.E desc[UR8][R2.64+-0x8], R15 ;  /* 0xfffff80f02007986 */ /* 0x0005e2000c101908 */
[----:B------:R-:W-:Y:S05]  /*02f0*/  BRA `(.L_x_4) ;  /* 0x0000002c00147947 */ /* 0x000fea0003800000 */
.L_x_1:
[----:B------:R-:W-:-:S13]  /*0300*/  ISETP.NE.AND P0, PT, R18, 0x2d, PT ;  /* 0x0000002d1200780c */ /* 0x000fda0003f05270 */
[----:B------:R-:W-:Y:S05]  /*0310*/  @!P0 BRA `(.L_x_5) ;  /* 0x0000002800ec8947 */ /* 0x000fea0003800000 */
[----:B------:R-:W-:-:S13]  /*0320*/  ISETP.NE.AND P0, PT, R18, 0x2f, PT ;  /* 0x0000002f1200780c */ /* 0x000fda0003f05270 */
[----:B------:R-:W-:Y:S05]  /*0330*/  @!P0 BRA `(.L_x_6) ;  /* 0x00000028008c8947 */ /* 0x000fea0003800000 */
.L_x_3:
[----:B------:R-:W0:Y:S01]  /*0340*/  LDC.64 R16, c[0x0][0x120] ;  /* 0x00004800ff107b82 */ /* 0x000e220000000a00 */
[C---:B------:R-:W-:Y:S01]  /*0350*/  VIADD R0, R18.reuse, 0xffffff9f ;  /* 0xffffff9f12007836 */ /* 0x040fe20000000000 */
[C---:B------:R-:W-:Y:S01]  /*0360*/  ISETP.NE.AND P0, PT, R18.reuse, 0x5f, PT ;  /* 0x0000005f1200780c */ /* 0x040fe20003f05270 */
[----:B------:R-:W-:-:S03]  /*0370*/  VIADD R2, R18, 0xffffffbf ;  /* 0xffffffbf12027836 */ /* 0x000fc60000000000 */
[----:B------:R-:W-:Y:S02]  /*0380*/  LOP3.LUT R0, R0, 0xff, RZ, 0xc0, !PT ;  /* 0x000000ff00007812 */ /* 0x000fe400078ec0ff */
[----:B------:R-:W-:Y:S02]  /*0390*/  LOP3.LUT R2, R2, 0xff, RZ, 0xc0, !PT ;  /* 0x000000ff02027812 */ /* 0x000fe400078ec0ff */
[----:B------:R-:W-:Y:S02]  /*03a0*/  ISETP.GE.U32.AND P1, PT, R0, 0x1a, PT ;  /* 0x0000001a0000780c */ /* 0x000fe40003f26070 */
[----:B------:R-:W-:Y:S01]  /*03b0*/  ISETP.GT.U32.AND P0, PT, R2, 0x19, P0 ;  /* 0x000000190200780c */ /* 0x000fe20000704070 */
[----:B0-----:R-:W-:-:S12]  /*03c0*/  IMAD.IADD R14, R16, 0x1, R7 ;  /* 0x00000001100e7824 */ /* 0x001fd800078e0207 */
[----:B------:R-:W-:Y:S05]  /*03d0*/  @P0 BRA P1, `(.L_x_7) ;  /* 0x00000000004c0947 */ /* 0x000fea0000800000 */
[----:B------:R-:W0:Y:S08]  /*03e0*/  LDC R0, c[0x0][0x394] ;  /* 0x0000e500ff007b82 */ /* 0x000e300000000800 */
[----:B------:R-:W1:Y:S01]  /*03f0*/  LDC.64 R2, c[0x0][0x380] ;  /* 0x0000e000ff027b82 */ /* 0x000e620000000a00 */
[----:B0-----:R-:W-:-:S04]  /*0400*/  IMAD R17, R9, R0, UR4 ;  /* 0x0000000409117e24 */ /* 0x001fc8000f8e0200 */
[----:B-1----:R-:W-:-:S03]  /*0410*/  IMAD.WIDE R2, R17, 0x4, R2 ;  /* 0x0000000411027825 */ /* 0x002fc600078e0202 */
[----:B------:R-:W0:Y:S03]  /*0420*/  LDC.64 R16, c[0x0][0x3a0] ;  /* 0x0000e800ff107b82 */ /* 0x000e260000000a00 */
[----:B------:R-:W2:Y:S01]  /*0430*/  LDG.E R3, desc[UR8][R2.64] ;  /* 0x0000000802037981 */ /* 0x000ea2000c1e1900 */
[----:B------:R-:W-:Y:S01]  /*0440*/  MOV R0, R14 ;  /* 0x0000000e00007202 */ /* 0x000fe20000000f00 */
[----:B0-----:R-:W-:-:S05]  /*0450*/  IMAD.WIDE R16, R8, 0x4, R16 ;  /* 0x0000000408107825 */ /* 0x001fca00078e0210 */
[----:B--2---:R0:W-:Y:S02]  /*0460*/  STG.E desc[UR8][R16.64], R3 ;  /* 0x0000000310007986 */ /* 0x0041e4000c101908 */
.L_x_8:
[----:B------:R1:W2:Y:S01]  /*0470*/  LDC.U8 R2, c[0x3][R15+0x1] ;  /* 0x00c000400f027b82 */ /* 0x0002a20000000000 */
[----:B------:R-:W-:Y:S02]  /*0480*/  VIADD R0, R0, 0x1 ;  /* 0x0000000100007836 */ /* 0x000fe40000000000 */
[----:B-1----:R-:W-:Y:S01]  /*0490*/  VIADD R15, R15, 0x1 ;  /* 0x000000010f0f7836 */ /* 0x002fe20000000000 */
[----:B--2---:R-:W-:-:S13]  /*04a0*/  ISETP.NE.AND P0, PT, R2, RZ, PT ;  /* 0x000000ff0200720c */ /* 0x004fda0003f05270 */
[----:B------:R-:W-:Y:S05]  /*04b0*/  @P0 BRA `(.L_x_8) ;  /* 0xfffffffc00ec0947 */ /* 0x000fea000383ffff */
[----:B------:R-:W-:Y:S01]  /*04c0*/  IADD3 R7, PT, PT, R7, R0, -R14 ;  /* 0x0000000007077210 */ /* 0x000fe20007ffe80e */
[----:B------:R-:W-:Y:S01]  /*04d0*/  VIADD R8, R8, 0x1 ;  /* 0x0000000108087836 */ /* 0x000fe20000000000 */
[----:B------:R-:W-:-:S03]  /*04e0*/  UIADD3 UR4, UPT, UPT, UR4, 0x1, URZ ;  /* 0x0000000104047890 */ /* 0x000fc6000fffe0ff */
[----:B------:R-:W-:Y:S01]  /*04f0*/  VIADD R7, R7, 0x1 ;  /* 0x0000000107077836 */ /* 0x000fe20000000000 */
[----:B------:R-:W-:Y:S08]  /*0500*/  BRA `(.L_x_4) ;  /* 0x0000002800907947 */ /* 0x000ff00003800000 */
.L_x_7:
[----:B------:R-:W-:Y:S01]  /*0510*/  ISETP.NE.AND P0, PT, R18, RZ, PT ;  /* 0x000000ff1200720c */ /* 0x000fe20003f05270 */
[----:B------:R-:W-:-:S12]  /*0520*/  IMAD.MOV.U32 R17, RZ, RZ, -0x1 ;  /* 0xffffffffff117424 */ /* 0x000fd800078e00ff */
[----:B------:R-:W-:Y:S05]  /*0530*/  @!P0 BRA `(.L_x_9) ;  /* 0x0000000000388947 */ /* 0x000fea0003800000 */
[----:B------:R-:W-:Y:S01]  /*0540*/  PRMT R0, R18, 0x7610, R0 ;  /* 0x0000761012007816 */ /* 0x000fe20000000000 */
[----:B------:R-:W-:Y:S01]  /*0550*/  IMAD.MOV.U32 R3, RZ, RZ, R15 ;  /* 0x000000ffff037224 */ /* 0x000fe200078e000f */
[----:B------:R-:W-:-:S07]  /*0560*/  MOV R19, R14 ;  /* 0x0000000e00137202 */ /* 0x000fce0000000f00 */
.L_x_10:
[----:B------:R0:W1:Y:S01]  /*0570*/  LDC.U8 R2, c[0x3][R3+0x1] ;  /* 0x00c0004003027b82 */ /* 0x0000620000000000 */
[----:B------:R-:W-:Y:S01]  /*0580*/  PRMT R0, R0, 0x9910, RZ ;  /* 0x0000991000007816 */ /* 0x000fe200000000ff */
[C---:B------:R-:W-:Y:S02]  /*0590*/  IMAD.IADD R17, R19.reuse, 0x1, -R14 ;  /* 0x0000000113117824 */ /* 0x040fe400078e0a0e */
[----:B------:R-:W-:Y:S01]  /*05a0*/  VIADD R19, R19, 0x1 ;  /* 0x0000000113137836 */ /* 0x000fe20000000000 */
[----:B------:R-:W-:Y:S01]  /*05b0*/  ISETP.NE.AND P0, PT, R0, 0x2e, PT ;  /* 0x0000002e0000780c */ /* 0x000fe20003f05270 */
[----:B0-----:R-:W-:-:S03]  /*05c0*/  VIADD R3, R3, 0x1 ;  /* 0x0000000103037836 */ /* 0x001fc60000000000 */
[----:B------:R-:W-:-:S04]  /*05d0*/  SEL R17, R17, 0xffffffff, !P0 ;  /* 0xffffffff11117807 */ /* 0x000fc80004000000 */
[----:B------:R-:W-:Y:S02]  /*05e0*/  ISETP.NE.AND P0, PT, R17, -0x1, PT ;  /* 0xffffffff1100780c */ /* 0x000fe40003f05270 */
[C---:B-1----:R-:W-:Y:S02]  /*05f0*/  ISETP.NE.AND P1, PT, R2.reuse, RZ, PT ;  /* 0x000000ff0200720c */ /* 0x042fe40003f25270 */
[----:B------:R-:W-:-:S11]  /*0600*/  PRMT R0, R2, 0x7610, R0 ;  /* 0x0000761002007816 */ /* 0x000fd60000000000 */
[----:B------:R-:W-:Y:S05]  /*0610*/  @!P0 BRA P1, `(.L_x_10) ;  /* 0xfffffffc00d48947 */ /* 0x000fea000083ffff */
.L_x_9:
[----:B------:R-:W-:-:S13]  /*0620*/  ISETP.GT.AND P0, PT, R17, -0x1, PT ;  /* 0xffffffff1100780c */ /* 0x000fda0003f04270 */
[----:B------:R-:W-:Y:S05]  /*0630*/  @P0 BRA `(.L_x_11) ;  /* 0x0000000800040947 */ /* 0x000fea0003800000 */
[----:B------:R-:W-:Y:S01]  /*0640*/  ISETP.NE.AND P0, PT, R18, RZ, PT ;  /* 0x000000ff1200720c */ /* 0x000fe20003f05270 */
[----:B------:R-:W-:-:S12]  /*0650*/  IMAD.MOV.U32 R3, RZ, RZ, R14 ;  /* 0x000000ffff037224 */ /* 0x000fd800078e000e */
[----:B------:R-:W-:Y:S05]  /*0660*/  @!P0 BRA `(.L_x_12) ;  /* 0x00000000001c8947 */ /* 0x000fea0003800000 */
[----:B------:R-:W-:Y:S01]  /*0670*/  MOV R3, R14 ;  /* 0x0000000e00037202 */ /* 0x000fe20000000f00 */
[----:B------:R-:W-:-:S07]  /*0680*/  IMAD.MOV.U32 R0, RZ, RZ, R15 ;  /* 0x000000ffff007224 */ /* 0x000fce00078e000f */
.L_x_13:
[----:B------:R0:W1:Y:S01]  /*0690*/  LDC.U8 R2, c[0x3][R0+0x1] ;  /* 0x00c0004000027b82 */ /* 0x0000620000000000 */
[----:B------:R-:W-:Y:S02]  /*06a0*/  VIADD R3, R3, 0x1 ;  /* 0x0000000103037836 */ /* 0x000fe40000000000 */
[----:B0-----:R-:W-:Y:S01]  /*06b0*/  VIADD R0, R0, 0x1 ;  /* 0x0000000100007836 */ /* 0x001fe20000000000 */
[----:B-1----:R-:W-:-:S13]  /*06c0*/  ISETP.NE.AND P0, PT, R2, RZ, PT ;  /* 0x000000ff0200720c */ /* 0x002fda0003f05270 */
[----:B------:R-:W-:Y:S05]  /*06d0*/  @P0 BRA `(.L_x_13) ;  /* 0xfffffffc00ec0947 */ /* 0x000fea000383ffff */
.L_x_12:
[----:B------:R-:W-:Y:S02]  /*06e0*/  IMAD.IADD R0, R3, 0x1, -R14 ;  /* 0x0000000103007824 */ /* 0x000fe400078e0a0e */
[----:B------:R-:W-:-:S03]  /*06f0*/  IMAD.MOV.U32 R4, RZ, RZ, RZ ;  /* 0x000000ffff047224 */ /* 0x000fc600078e00ff */
[----:B------:R-:W-:-:S13]  /*0700*/  ISETP.GE.AND P0, PT, R0, 0x1, PT ;  /* 0x000000010000780c */ /* 0x000fda0003f06270 */
[----:B------:R-:W-:Y:S05]  /*0710*/  @!P0 BRA `(.L_x_14) ;  /* 0x0000000400c48947 */ /* 0x000fea0003800000 */
[----:B------:R-:W-:Y:S01]  /*0720*/  IADD3 R0, PT, PT, R16, R7, RZ ;  /* 0x0000000710007210 */ /* 0x000fe20007ffe0ff */
[----:B------:R-:W-:-:S04]  /*0730*/  IMAD.MOV.U32 R4, RZ, RZ, RZ ;  /* 0x000000ffff047224 */ /* 0x000fc800078e00ff */
[----:B------:R-:W-:Y:S02]  /*0740*/  IMAD.IADD R2, R0, 0x1, -R3 ;  /* 0x0000000100027824 */ /* 0x000fe400078e0a03 */
[----:B------:R-:W-:-:S03]  /*0750*/  IMAD.IADD R0, R3, 0x1, -R0 ;  /* 0x0000000103007824 */ /* 0x000fc600078e0a00 */
[----:B------:R-:W-:Y:S01]  /*0760*/  ISETP.GT.U32.AND P0, PT, R2, -0x8, PT ;  /* 0xfffffff80200780c */ /* 0x000fe20003f04070 */
[----:B------:R-:W-:-:S12]  /*0770*/  IMAD.MOV.U32 R2, RZ, RZ, RZ ;  /* 0x000000ffff027224 */ /* 0x000fd800078e00ff */
[----:B------:R-:W-:Y:S05]  /*0780*/  @P0 BRA `(.L_x_15) ;  /* 0x0000000000dc0947 */ /* 0x000fea0003800000 */
[----:B------:R-:W-:Y:S02]  /*0790*/  HFMA2 R4, -RZ, RZ, 0, 0 ;  /* 0x00000000ff047431 */ /* 0x000fe400000001ff */
[----:B------:R-:W-:Y:S01]  /*07a0*/  IMAD.MOV.U32 R3, RZ, RZ, RZ ;  /* 0x000000ffff037224 */ /* 0x000fe200078e00ff */
[----:B------:R-:W-:-:S07]  /*07b0*/  LOP3.LUT R2, R0, 0xfffffff8, RZ, 0xc0, !PT ;  /* 0xfffffff800027812 */ /* 0x000fce00078ec0ff */
.L_x_16:
[C---:B------:R-:W-:Y:S02]  /*07c0*/  IMAD.IADD R24, R3.reuse, 0x1, R15 ;  /* 0x0000000103187824 */ /* 0x040fe400078e020f */
[----:B------:R-:W-:Y:S02]  /*07d0*/  VIADD R3, R3, 0x8 ;  /* 0x0000000803037836 */ /* 0x000fe40000000000 */
[----:B------:R-:W0:Y:S03]  /*07e0*/  LDC.U8 R6, c[0x3][R24] ;  /* 0x00c0000018067b82 */ /* 0x000e260000000000 */
[----:B------:R-:W-:-:S05]  /*07f0*/  ISETP.NE.AND P0, PT, R3, R2, PT ;  /* 0x000000020300720c */ /* 0x000fca0003f05270 */
[----:B------:R-:W1:Y:S08]  /*0800*/  LDC.U8 R20, c[0x3][R24+0x1] ;  /* 0x00c0004018147b82 */ /* 0x000e700000000000 */
[----:B------:R-:W2:Y:S08]  /*0810*/  LDC.U8 R21, c[0x3][R24+0x2] ;  /* 0x00c0008018157b82 */ /* 0x000eb00000000000 */
[----:B------:R-:W3:Y:S01]  /*0820*/  LDC.U8 R19, c[0x3][R24+0x3] ;  /* 0x00c000c018137b82 */ /* 0x000ee20000000000 */
[----:B0-----:R-:W-:-:S05]  /*0830*/  VIADD R16, R6, 0xffffffd0 ;  /* 0xffffffd006107836 */ /* 0x001fca0000000000 */
[----:B------:R-:W-:Y:S02]  /*0840*/  LOP3.LUT R22, R16, 0xffff, RZ, 0xc0, !PT ;  /* 0x0000ffff10167812 */ /* 0x000fe400078ec0ff */
[----:B------:R-:W0:Y:S01]  /*0850*/  LDC.U8 R17, c[0x3][R24+0x4] ;  /* 0x00c0010018117b82 */ /* 0x000e220000000000 */
[----:B-1----:R-:W-:Y:S01]  /*0860*/  VIADD R20, R20, 0xffffffd0 ;  /* 0xffffffd014147836 */ /* 0x002fe20000000000 */
[----:B------:R-:W-:-:S04]  /*0870*/  PRMT R25, R22, 0x8880, RZ ;  /* 0x0000888016197816 */ /* 0x000fc800000000ff */
[----:B------:R-:W-:Y:S02]  /*0880*/  LOP3.LUT R23, R20, 0xffff, RZ, 0xc0, !PT ;  /* 0x0000ffff14177812 */ /* 0x000fe400078ec0ff */
[----:B------:R-:W1:Y:S01]  /*0890*/  LDC.U8 R6, c[0x3][R24+0x5] ;  /* 0x00c0014018067b82 */ /* 0x000e620000000000 */
[----:B--2---:R-:W-:Y:S01]  /*08a0*/  VIADD R21, R21, 0xffffffd0 ;  /* 0xffffffd015157836 */ /* 0x004fe20000000000 */
[----:B------:R-:W-:-:S04]  /*08b0*/  PRMT R23, R23, 0x8880, RZ ;  /* 0x0000888017177816 */ /* 0x000fc800000000ff */
[----:B------:R-:W-:Y:S01]  /*08c0*/  LOP3.LUT R22, R21, 0xffff, RZ, 0xc0, !PT ;  /* 0x0000ffff15167812 */ /* 0x000fe200078ec0ff */
[----:B------:R-:W-:Y:S01]  /*08d0*/  IMAD.MOV.U32 R21, RZ, RZ, R25 ;  /* 0x000000ffff157224 */ /* 0x000fe200078e0019 */
[----:B------:R-:W2:Y:S01]  /*08e0*/  LDC.U8 R16, c[0x3][R24+0x6] ;  /* 0x00c0018018107b82 */ /* 0x000ea20000000000 */
[----:B---3--:R-:W-:Y:S01]  /*08f0*/  VIADD R19, R19, 0xffffffd0 ;  /* 0xffffffd013137836 */ /* 0x008fe20000000000 */
[----:B------:R-:W-:Y:S01]  /*0900*/  PRMT R25, R22, 0x8880, RZ ;  /* 0x0000888016197816 */ /* 0x000fe200000000ff */
[----:B------:R-:W-:Y:S01]  /*0910*/  IMAD R21, R4, 0xa, R21 ;  /* 0x0000000a04157824 */ /* 0x000fe200078e0215 */
[----:B------:R-:W-:Y:S02]  /*0920*/  MOV R22, R23 ;  /* 0x0000001700167202 */ /* 0x000fe40000000f00 */
[----:B------:R-:W-:Y:S01]  /*0930*/  LOP3.LUT R19, R19, 0xffff, RZ, 0xc0, !PT ;  /* 0x0000ffff13137812 */ /* 0x000fe200078ec0ff */
[----:B------:R-:W-:Y:S01]  /*0940*/  IMAD.MOV.U32 R4, RZ, RZ, R25 ;  /* 0x000000ffff047224 */ /* 0x000fe200078e0019 */
[----:B------:R-:W3:Y:S01]  /*0950*/  LDC.U8 R20, c[0x3][R24+0x7] ;  /* 0x00c001c018147b82 */ /* 0x000ee20000000000 */
[----:B0-----:R-:W-:Y:S01]  /*0960*/  VIADD R17, R17, 0xffffffd0 ;  /* 0xffffffd011117836 */ /* 0x001fe20000000000 */
[----:B------:R-:W-:Y:S01]  /*0970*/  PRMT R19, R19, 0x8880, RZ ;  /* 0x0000888013137816 */ /* 0x000fe200000000ff */
[----:B------:R-:W-:-:S03]  /*0980*/  IMAD R21, R21, 0xa, R22 ;  /* 0x0000000a15157824 */ /* 0x000fc600078e0216 */
[----:B------:R-:W-:Y:S01]  /*0990*/  LOP3.LUT R17, R17, 0xffff, RZ, 0xc0, !PT ;  /* 0x0000ffff11117812 */ /* 0x000fe200078ec0ff */
[----:B------:R-:W-:Y:S02]  /*09a0*/  IMAD R4, R21, 0xa, R4 ;  /* 0x0000000a15047824 */ /* 0x000fe400078e0204 */
[----:B-1----:R-:W-:Y:S01]  /*09b0*/  VIADD R6, R6, 0xffffffd0 ;  /* 0xffffffd006067836 */ /* 0x002fe20000000000 */
[----:B------:R-:W-:Y:S02]  /*09c0*/  PRMT R21, R17, 0x8880, RZ ;  /* 0x0000888011157816 */ /* 0x000fe400000000ff */
[----:B------:R-:W-:Y:S02]  /*09d0*/  MOV R17, R19 ;  /* 0x0000001300117202 */ /* 0x000fe40000000f00 */
[----:B------:R-:W-:Y:S01]  /*09e0*/  LOP3.LUT R6, R6, 0xffff, RZ, 0xc0, !PT ;  /* 0x0000ffff06067812 */ /* 0x000fe200078ec0ff */
[----:B--2---:R-:W-:-:S03]  /*09f0*/  VIADD R16, R16, 0xffffffd0 ;  /* 0xffffffd010107836 */ /* 0x004fc60000000000 */
[----:B------:R-:W-:Y:S01]  /*0a00*/  PRMT R19, R6, 0x8880, RZ ;  /* 0x0000888006137816 */ /* 0x000fe200000000ff */
[----:B------:R-:W-:Y:S01]  /*0a10*/  IMAD.MOV.U32 R6, RZ, RZ, R21 ;  /* 0x000000ffff067224 */ /* 0x000fe200078e0015 */
[----:B------:R-:W-:Y:S01]  /*0a20*/  LOP3.LUT R16, R16, 0xffff, RZ, 0xc0, !PT ;  /* 0x0000ffff10107812 */ /* 0x000fe200078ec0ff */
[----:B------:R-:W-:Y:S02]  /*0a30*/  IMAD R17, R4, 0xa, R17 ;  /* 0x0000000a04117824 */ /* 0x000fe400078e0211 */
[----:B---3--:R-:W-:Y:S01]  /*0a40*/  VIADD R20, R20, 0xffffffd0 ;  /* 0xffffffd014147836 */ /* 0x008fe20000000000 */
[----:B------:R-:W-:Y:S01]  /*0a50*/  PRMT R16, R16, 0x8880, RZ ;  /* 0x0000888010107816 */ /* 0x000fe200000000ff */
[----:B------:R-:W-:Y:S02]  /*0a60*/  IMAD.MOV.U32 R4, RZ, RZ, R19 ;  /* 0x000000ffff047224 */ /* 0x000fe400078e0013 */
[----:B------:R-:W-:Y:S01]  /*0a70*/  IMAD R17, R17, 0xa, R6 ;  /* 0x0000000a11117824 */ /* 0x000fe200078e0206 */
[----:B------:R-:W-:Y:S01]  /*0a80*/  LOP3.LUT R20, R20, 0xffff, RZ, 0xc0, !PT ;  /* 0x0000ffff14147812 */ /* 0x000fe200078ec0ff */
[----:B------:R-:W-:-:S02]  /*0a90*/  IMAD.MOV.U32 R6, RZ, RZ, R16 ;  /* 0x000000ffff067224 */ /* 0x000fc400078e0010 */
[----:B------:R-:W-:Y:S01]  /*0aa0*/  IMAD R17, R17, 0xa, R4 ;  /* 0x0000000a11117824 */ /* 0x000fe200078e0204 */
[----:B------:R-:W-:-:S03]  /*0ab0*/  PRMT R20, R20, 0x8880, RZ ;  /* 0x0000888014147816 */ /* 0x000fc600000000ff */
[----:B------:R-:W-:Y:S01]  /*0ac0*/  IMAD R17, R17, 0xa, R6 ;  /* 0x0000000a11117824 */ /* 0x000fe200078e0206 */
[----:B------:R-:W-:-:S05]  /*0ad0*/  MOV R4, R20 ;  /* 0x0000001400047202 */ /* 0x000fca0000000f00 */
[----:B------:R-:W-:Y:S01]  /*0ae0*/  IMAD R4, R17, 0xa, R4 ;  /* 0x0000000a11047824 */ /* 0x000fe200078e0204 */
[----:B------:R-:W-:Y:S06]  /*0af0*/  @P0 BRA `(.L_x_16) ;  /* 0xfffffffc00300947 */ /* 0x000fec000383ffff */
.L_x_15:
[----:B------:R-:W-:-:S13]  /*0b00*/  LOP3.LUT P0, R3, R0, 0x7, RZ, 0xc0, !PT ;  /* 0x0000000700037812 */ /* 0x000fda000780c0ff */
[----:B------:R-:W-:Y:S05]  /*0b10*/  @!P0 BRA `(.L_x_14) ;  /* 0x0000000000c48947 */ /* 0x000fea0003800000 */
[----:B------:R-:W-:Y:S02]  /*0b20*/  ISETP.GE.U32.AND P0, PT, R3, 0x4, PT ;  /* 0x000000040300780c */ /* 0x000fe40003f06070 */
[----:B------:R-:W-:-:S11]  /*0b30*/  LOP3.LUT P1, R19, R0, 0x3, RZ, 0xc0, !PT ;  /* 0x0000000300137812 */ /* 0x000fd6000782c0ff */
[----:B------:R-:W-:Y:S05]  /*0b40*/  @!P0 BRA `(.L_x_17) ;  /* 0x00000000005c8947 */ /* 0x000fea0003800000 */
[C---:B------:R-:W-:Y:S02]  /*0b50*/  IMAD.IADD R20, R2.reuse, 0x1, R15 ;  /* 0x0000000102147824 */ /* 0x040fe400078e020f */
[----:B------:R-:W-:Y:S02]  /*0b60*/  VIADD R2, R2, 0x4 ;  /* 0x0000000402027836 */ /* 0x000fe40000000000 */
[----:B------:R-:W0:Y:S08]  /*0b70*/  LDC.U8 R3, c[0x3][R20] ;  /* 0x00c0000014037b82 */ /* 0x000e300000000000 */
[----:B------:R-:W1:Y:S08]  /*0b80*/  LDC.U8 R6, c[0x3][R20+0x1] ;  /* 0x00c0004014067b82 */ /* 0x000e700000000000 */
[----:B------:R-:W2:Y:S08]  /*0b90*/  LDC.U8 R16, c[0x3][R20+0x2] ;  /* 0x00c0008014107b82 */ /* 0x000eb00000000000 */
[----:B------:R-:W3:Y:S01]  /*0ba0*/  LDC.U8 R17, c[0x3][R20+0x3] ;  /* 0x00c000c014117b82 */ /* 0x000ee20000000000 */
[----:B0-----:R-:W-:-:S05]  /*0bb0*/  VIADD R3, R3, 0xffffffd0 ;  /* 0xffffffd003037836 */ /* 0x001fca0000000000 */
[----:B------:R-:W-:Y:S01]  /*0bc0*/  LOP3.LUT R3, R3, 0xffff, RZ, 0xc0, !PT ;  /* 0x0000ffff03037812 */ /* 0x000fe200078ec0ff */
[----:B-1----:R-:W-:-:S03]  /*0bd0*/  VIADD R6, R6, 0xffffffd0 ;  /* 0xffffffd006067836 */ /* 0x002fc60000000000 */
[----:B------:R-:W-:Y:S02]  /*0be0*/  PRMT R3, R3, 0x8880, RZ ;  /* 0x0000888003037816 */ /* 0x000fe400000000ff */
[----:B------:R-:W-:-:S03]  /*0bf0*/  LOP3.LUT R6, R6, 0xffff, RZ, 0xc0, !PT ;  /* 0x0000ffff06067812 */ /* 0x000fc600078ec0ff */
[----:B------:R-:W-:Y:S02]  /*0c00*/  IMAD R21, R4, 0xa, R3 ;  /* 0x0000000a04157824 */ /* 0x000fe400078e0203 */
[----:B--2---:R-:W-:Y:S01]  /*0c10*/  VIADD R16, R16, 0xffffffd0 ;  /* 0xffffffd010107836 */ /* 0x004fe20000000000 */
[----:B------:R-:W-:-:S04]  /*0c20*/  PRMT R6, R6, 0x8880, RZ ;  /* 0x0000888006067816 */ /* 0x000fc800000000ff */
[----:B------:R-:W-:Y:S01]  /*0c30*/  LOP3.LUT R16, R16, 0xffff, RZ, 0xc0, !PT ;  /* 0x0000ffff10107812 */ /* 0x000fe200078ec0ff */
[----:B------:R-:W-:Y:S02]  /*0c40*/  IMAD R6, R21, 0xa, R6 ;  /* 0x0000000a15067824 */ /* 0x000fe400078e0206 */
[----:B---3--:R-:W-:Y:S01]  /*0c50*/  VIADD R17, R17, 0xffffffd0 ;  /* 0xffffffd011117836 */ /* 0x008fe20000000000 */
[----:B------:R-:W-:-:S04]  /*0c60*/  PRMT R16, R16, 0x8880, RZ ;  /* 0x0000888010107816 */ /* 0x000fc800000000ff */
[----:B------:R-:W-:Y:S02]  /*0c70*/  LOP3.LUT R17, R17, 0xffff, RZ, 0xc0, !PT ;  /* 0x0000ffff11117812 */ /* 0x000fe400078ec0ff */
[----:B------:R-:W-:Y:S02]  /*0c80*/  MOV R3, R16 ;  /* 0x0000001000037202 */ /* 0x000fe40000000f00 */
[----:B------:R-:W-:-:S03]  /*0c90*/  PRMT R4, R17, 0x8880, RZ ;  /* 0x0000888011047816 */ /* 0x000fc600000000ff */
[----:B------:R-:W-:-:S04]  /*0ca0*/  IMAD R3, R6, 0xa, R3 ;  /* 0x0000000a06037824 */ /* 0x000fc800078e0203 */
[----:B------:R-:W-:-:S07]  /*0cb0*/  IMAD R4, R3, 0xa, R4 ;  /* 0x0000000a03047824 */ /* 0x000fce00078e0204 */
.L_x_17:
[----:B------:R-:W-:Y:S05]  /*0cc0*/  @!P1 BRA `(.L_x_14) ;  /* 0x0000000000589947 */ /* 0x000fea0003800000 */
[----:B------:R-:W-:Y:S02]  /*0cd0*/  ISETP.NE.AND P0, PT, R19, 0x1, PT ;  /* 0x000000011300780c */ /* 0x000fe40003f05270 */
[----:B------:R-:W-:-:S04]  /*0ce0*/  LOP3.LUT R0, R0, 0x1, RZ, 0xc0, !PT ;  /* 0x0000000100007812 */ /* 0x000fc800078ec0ff */
[----:B------:R-:W-:-:S07]  /*0cf0*/  ISETP.NE.U32.AND P1, PT, R0, 0x1, PT ;  /* 0x000000010000780c */ /* 0x000fce0003f25070 */
[----:B------:R-:W-:Y:S06]  /*0d00*/  @!P0 BRA `(.L_x_18) ;  /* 0x0000000000308947 */ /* 0x000fec0003800000 */
[C---:B------:R-:W-:Y:S02]  /*0d10*/  IMAD.IADD R0, R2.reuse, 0x1, R15 ;  /* 0x0000000102007824 */ /* 0x040fe400078e020f */
[----:B------:R-:W-:Y:S02]  /*0d20*/  VIADD R2, R2, 0x2 ;  /* 0x0000000202027836 */ /* 0x000fe40000000000 */
[----:B------:R-:W0:Y:S08]  /*0d30*/  LDC.U8 R3, c[0x3][R0] ;  /* 0x00c0000000037b82 */ /* 0x000e300000000000 */
[----:B------:R-:W1:Y:S01]  /*0d40*/  LDC.U8 R6, c[0x3][R0+0x1] ;  /* 0x00c0004000067b82 */ /* 0x000e620000000000 */
[----:B0-----:R-:W-:-:S05]  /*0d50*/  VIADD R3, R3, 0xffffffd0 ;  /* 0xffffffd003037836 */ /* 0x001fca0000000000 */
[----:B------:R-:W-:Y:S01]  /*0d60*/  LOP3.LUT R3, R3, 0xffff, RZ, 0xc0, !PT ;  /* 0x0000ffff03037812 */ /* 0x000fe200078ec0ff */
[----:B-1----:R-:W-:-:S03]  /*0d70*/  VIADD R6, R6, 0xffffffd0 ;  /* 0xffffffd006067836 */ /* 0x002fc60000000000 */
[----:B------:R-:W-:Y:S02]  /*0d80*/  PRMT R3, R3, 0x8880, RZ ;  /* 0x0000888003037816 */ /* 0x000fe400000000ff */
[----:B------:R-:W-:-:S03]  /*0d90*/  LOP3.LUT R6, R6, 0xffff, RZ, 0xc0, !PT ;  /* 0x0000ffff06067812 */ /* 0x000fc600078ec0ff */
[----:B------:R-:W-:Y:S01]  /*0da0*/  IMAD R3, R4, 0xa, R3 ;  /* 0x0000000a04037824 */ /* 0x000fe200078e0203 */
[----:B------:R-:W-:-:S05]  /*0db0*/  PRMT R6, R6, 0x8880, RZ ;  /* 0x0000888006067816 */ /* 0x000fca00000000ff */
[----:B------:R-:W-:-:S07]  /*0dc0*/  IMAD R4, R3, 0xa, R6 ;  /* 0x0000000a03047824 */ /* 0x000fce00078e0206 */
.L_x_18:
[----:B------:R-:W-:-:S04]  /*0dd0*/  @!P1 IADD3 R2, PT, PT, R2, R15, RZ ;  /* 0x0000000f02029210 */ /* 0x000fc80007ffe0ff */
[----:B------:R-:W0:Y:S02]  /*0de0*/  @!P1 LDC.U8 R0, c[0x3][R2] ;  /* 0x00c0000002009b82 */ /* 0x000e240000000000 */
[----:B0-----:R-:W-:-:S05]  /*0df0*/  @!P1 VIADD R0, R0, 0xffffffd0 ;  /* 0xffffffd000009836 */ /* 0x001fca0000000000 */
[----:B------:R-:W-:-:S04]  /*0e00*/  @!P1 LOP3.LUT R0, R0, 0xffff, RZ, 0xc0, !PT ;  /* 0x0000ffff00009812 */ /* 0x000fc800078ec0ff */
[----:B------:R-:W-:-:S05]  /*0e10*/  @!P1 PRMT R3, R0, 0x8880, RZ ;  /* 0x0000888000039816 */ /* 0x000fca00000000ff */
[----:B------:R-:W-:-:S07]  /*0e20*/  @!P1 IMAD R4, R4, 0xa, R3 ;  /* 0x0000000a04049824 */ /* 0x000fce00078e0203 */
.L_x_14:
[----:B------:R-:W-:Y:S01]  /*0e30*/  I2FP.F32.S32 R17, R4 ;  /* 0x0000000400117245 */ /* 0x000fe20000201400 */
[----:B------:R-:W-:Y:S06]  /*0e40*/  BRA `(.L_x_19) ;  /* 0x0000001c00887947 */ /* 0x000fec0003800000 */
.L_x_11:
[----:B------:R-:W-:Y:S01]  /*0e50*/  ISETP.NE.AND P1, PT, R18, RZ, PT ;  /* 0x000000ff1200720c */ /* 0x000fe20003f25270 */
[----:B------:R-:W-:Y:S01]  /*0e60*/  IMAD.MOV.U32 R19, RZ, RZ, R14 ;  /* 0x000000ffff137224 */ /* 0x000fe200078e000e */
[----:B------:R-:W-:-:S11]  /*0e70*/  ISETP.NE.AND P0, PT, R17, RZ, PT ;  /* 0x000000ff1100720c */ /* 0x000fd60003f05270 */
[----:B------:R-:W-:Y:S05]  /*0e80*/  @!P1 BRA `(.L_x_20) ;  /* 0x00000000001c9947 */ /* 0x000fea0003800000 */
[----:B------:R-:W-:Y:S02]  /*0e90*/  IMAD.MOV.U32 R19, RZ, RZ, R14 ;  /* 0x000000ffff137224 */ /* 0x000fe400078e000e */
[----:B------:R-:W-:-:S07]  /*0ea0*/  IMAD.MOV.U32 R0, RZ, RZ, R15 ;  /* 0x000000ffff007224 */ /* 0x000fce00078e000f */
.L_x_21:
[----:B------:R0:W1:Y:S01]  /*0eb0*/  LDC.U8 R2, c[0x3][R0+0x1] ;  /* 0x00c0004000027b82 */ /* 0x0000620000000000 */
[----:B------:R-:W-:Y:S01]  /*0ec0*/  IADD3 R19, PT, PT, R19, 0x1, RZ ;  /* 0x0000000113137810 */ /* 0x000fe20007ffe0ff */
[----:B0-----:R-:W-:Y:S01]  /*0ed0*/  VIADD R0, R0, 0x1 ;  /* 0x0000000100007836 */ /* 0x001fe20000000000 */
[----:B-1----:R-:W-:-:S13]  /*0ee0*/  ISETP.NE.AND P1, PT, R2, RZ, PT ;  /* 0x000000ff0200720c */ /* 0x002fda0003f25270 */
[----:B------:R-:W-:Y:S05]  /*0ef0*/  @P1 BRA `(.L_x_21) ;  /* 0xfffffffc00ec1947 */ /* 0x000fea000383ffff */
.L_x_20:
[----:B------:R-:W-:Y:S01]  /*0f00*/  IMAD.MOV.U32 R2, RZ, RZ, RZ ;  /* 0x000000ffff027224 */ /* 0x000fe200078e00ff */
[----:B------:R-:W-:Y:S06]  /*0f10*/  @!P0 BRA `(.L_x_22) ;  /* 0x0000000400a88947 */ /* 0x000fec0003800000 */
[----:B------:R-:W-:Y:S01]  /*0f20*/  ISETP.GE.U32.AND P0, PT, R17, 0x4, PT ;  /* 0x000000041100780c */ /* 0x000fe20003f06070 */
[----:B------:R-:W-:-:S12]  /*0f30*/  IMAD.MOV.U32 R0, RZ, RZ, RZ ;  /* 0x000000ffff007224 */ /* 0x000fd800078e00ff */
[----:B------:R-:W-:Y:S05]  /*0f40*/  @!P0 BRA `(.L_x_23) ;  /* 0x0000000400588947 */ /* 0x000fea0003800000 */
[----:B------:R-:W-:Y:S01]  /*0f50*/  LOP3.LUT R0, R17, 0x7ffffffc, RZ, 0xc0, !PT ;  /* 0x7ffffffc11007812 */ /* 0x000fe200078ec0ff */
[----:B------:R-:W-:Y:S02]  /*0f60*/  VIADD R3, R7, 0x3 ;  /* 0x0000000307037836 */ /* 0x000fe40000000000 */
[----:B------:R-:W-:Y:S02]  /*0f70*/  IMAD.MOV.U32 R2, RZ, RZ, R1 ;  /* 0x000000ffff027224 */ /* 0x000fe400078e0001 */
[----:B------:R-:W-:-:S05]  /*0f80*/  IMAD.MOV R4, RZ, RZ, -R0 ;  /* 0x000000ffff047224 */ /* 0x000fca00078e0a00 */
[----:B------:R-:W-:-:S13]  /*0f90*/  ISETP.GE.AND P0, PT, R4, RZ, PT ;  /* 0x000000ff0400720c */ /* 0x000fda0003f06270 */
[----:B------:R-:W-:Y:S05]  /*0fa0*/  @P0 BRA `(.L_x_24) ;  /* 0x00000004000c0947 */ /* 0x000fea0003800000 */
[----:B------:R-:W-:Y:S02]  /*0fb0*/  IADD3 R6, PT, PT, -R4, RZ, RZ ;  /* 0x000000ff04067210 */ /* 0x000fe40007ffe1ff */
[----:B------:R-:W-:Y:S02]  /*0fc0*/  PLOP3.LUT P0, PT, PT, PT, PT, 0x80, 0x8 ;  /* 0x000000000008781c */ /* 0x000fe40003f0f070 */
[----:B------:R-:W-:-:S13]  /*0fd0*/  ISETP.GT.AND P1, PT, R6, 0xc, PT ;  /* 0x0000000c0600780c */ /* 0x000fda0003f24270 */
[----:B------:R-:W-:Y:S05]  /*0fe0*/  @!P1 BRA `(.L_x_25) ;  /* 0x0000000000989947 */ /* 0x000fea0003800000 */
[----:B------:R-:W-:-:S13]  /*0ff0*/  PLOP3.LUT P0, PT, PT, PT, PT, 0x8, 0x80 ;  /* 0x000000000080781c */ /* 0x000fda0003f0e170 */
.L_x_26:
[----:B------:R-:W0:Y:S01]  /*1000*/  LDC.U8 R6, c[0x3][R3] ;  /* 0x00c0000003067b82 */ /* 0x000e220000000000 */
[----:B------:R-:W-:-:S05]  /*1010*/  VIADD R4, R4, 0x10 ;  /* 0x0000001004047836 */ /* 0x000fca0000000000 */
[----:B------:R-:W-:Y:S02]  /*1020*/  ISETP.GE.AND P1, PT, R4, -0xc, PT ;  /* 0xfffffff40400780c */ /* 0x000fe40003f26270 */
[----:B------:R-:W0:Y:S08]  /*1030*/  LDC.U8 R21, c[0x3][R3+-0x1] ;  /* 0x00ffffc003157b82 */ /* 0x000e300000000000 */
[----:B------:R-:W1:Y:S08]  /*1040*/  LDC.U8 R20, c[0x3][R3+-0x2] ;  /* 0x00ffff8003147b82 */ /* 0x000e700000000000 */
[----:B------:R-:W1:Y:S01]  /*1050*/  LDC.U8 R23, c[0x3][R3+-0x3] ;  /* 0x00ffff4003177b82 */ /* 0x000e620000000000 */
[----:B0-----:R-:W-:-:S07]  /*1060*/  PRMT R21, R21, 0x3340, R6 ;  /* 0x0000334015157816 */ /* 0x001fce0000000006 */
[----:B------:R-:W0:Y:S08]  /*1070*/  LDC.U8 R22, c[0x3][R3+0x2] ;  /* 0x00c0008003167b82 */ /* 0x000e300000000000 */
[----:B------:R-:W2:Y:S01]  /*1080*/  LDC.U8 R6, c[0x3][R3+0x4] ;  /* 0x00c0010003067b82 */ /* 0x000ea20000000000 */
[----:B-1----:R-:W-:-:S07]  /*1090*/  PRMT R20, R23, 0x3340, R20 ;  /* 0x0000334017147816 */ /* 0x002fce0000000014 */
[----:B------:R-:W0:Y:S01]  /*10a0*/  LDC.U8 R25, c[0x3][R3+0x1] ;  /* 0x00c0004003197b82 */ /* 0x000e220000000000 */
[----:B------:R-:W-:-:S07]  /*10b0*/  PRMT R21, R20, 0x5410, R21 ;  /* 0x0000541014157816 */ /* 0x000fce0000000015 */
[----:B------:R-:W2:Y:S01]  /*10c0*/  LDC.U8 R23, c[0x3][R3+0x3] ;  /* 0x00c000c003177b82 */ /* 0x000ea20000000000 */
[----:B------:R-:W-:Y:S07]  /*10d0*/  STL [R2], R21 ;  /* 0x0000001502007387 */ /* 0x000fee0000100800 */
[----:B------:R-:W1:Y:S08]  /*10e0*/  LDC.U8 R24, c[0x3][R3+0x8] ;  /* 0x00c0020003187b82 */ /* 0x000e700000000000 */
[----:B------:R-:W1:Y:S01]  /*10f0*/  LDC.U8 R27, c[0x3][R3+0x7] ;  /* 0x00c001c0031b7b82 */ /* 0x000e620000000000 */
[----:B--2---:R-:W-:-:S02]  /*1100*/  PRMT R6, R23, 0x3340, R6 ;  /* 0x0000334017067816 */ /* 0x004fc40000000006 */
[----:B0-----:R-:W-:-:S05]  /*1110*/  PRMT R23, R25, 0x3340, R22 ;  /* 0x0000334019177816 */ /* 0x001fca0000000016 */
[----:B------:R-:W0:Y:S01]  /*1120*/  LDC.U8 R25, c[0x3][R3+0x6] ;  /* 0x00c0018003197b82 */ /* 0x000e220000000000 */
[----:B------:R-:W-:-:S05]  /*1130*/  PRMT R23, R23, 0x5410, R6 ;  /* 0x0000541017177816 */ /* 0x000fca0000000006 */
[----:B------:R-:W-:Y:S02]  /*1140*/  STL [R2+0x4], R23 ;  /* 0x0000041702007387 */ /* 0x000fe40000100800 */
[----:B------:R-:W0:Y:S01]  /*1150*/  LDC.U8 R22, c[0x3][R3+0x5] ;  /* 0x00c0014003167b82 */ /* 0x000e220000000000 */
[----:B-1----:R-:W-:-:S07]  /*1160*/  PRMT R20, R27, 0x3340, R24 ;  /* 0x000033401b147816 */ /* 0x002fce0000000018 */
[----:B------:R-:W1:Y:S08]  /*1170*/  LDC.U8 R24, c[0x3][R3+0xc] ;  /* 0x00c0030003187b82 */ /* 0x000e700000000000 */
[----:B------:R-:W1:Y:S01]  /*1180*/  LDC.U8 R27, c[0x3][R3+0xb] ;  /* 0x00c002c0031b7b82 */ /* 0x000e620000000000 */
[----:B0-----:R-:W-:-:S07]  /*1190*/  PRMT R25, R22, 0x3340, R25 ;  /* 0x0000334016197816 */ /* 0x001fce0000000019 */
[----:B------:R0:W2:Y:S01]  /*11a0*/  LDC.U8 R22, c[0x3][R3+0xa] ;  /* 0x00c0028003167b82 */ /* 0x0000a20000000000 */
[----:B------:R-:W-:-:S05]  /*11b0*/  PRMT R25, R25, 0x5410, R20 ;  /* 0x0000541019197816 */ /* 0x000fca0000000014 */
[----:B------:R-:W-:Y:S01]  /*11c0*/  STL [R2+0x8], R25 ;  /* 0x0000081902007387 */ /* 0x000fe20000100800 */
[----:B-1----:R-:W-:Y:S02]  /*11d0*/  PRMT R24, R27, 0x3340, R24 ;  /* 0x000033401b187816 */ /* 0x002fe40000000018 */
[----:B------:R0:W2:Y:S02]  /*11e0*/  LDC.U8 R27, c[0x3][R3+0x9] ;  /* 0x00c00240031b7b82 */ /* 0x0000a40000000000 */
[----:B0-----:R-:W-:Y:S01]  /*11f0*/  VIADD R3, R3, 0x10 ;  /* 0x0000001003037836 */ /* 0x001fe20000000000 */
[----:B--2---:R-:W-:-:S04]  /*1200*/  PRMT R27, R27, 0x3340, R22 ;  /* 0x000033401b1b7816 */ /* 0x004fc80000000016 */
[----:B------:R-:W-:-:S05]  /*1210*/  PRMT R27, R27, 0x5410, R24 ;  /* 0x000054101b1b7816 */ /* 0x000fca0000000018 */
[----:B------:R0:W-:Y:S02]  /*1220*/  STL [R2+0xc], R27 ;  /* 0x00000c1b02007387 */ /* 0x0001e40000100800 */
[----:B0-----:R-:W-:Y:S01]  /*1230*/  VIADD R2, R2, 0x10 ;  /* 0x0000001002027836 */ /* 0x001fe20000000000 */
[----:B------:R-:W-:Y:S06]  /*1240*/  @!P1 BRA `(.L_x_26) ;  /* 0xfffffffc006c9947 */ /* 0x000fec000383ffff */
.L_x_25:
[----:B------:R-:W-:-:S05]  /*1250*/  IMAD.MOV R6, RZ, RZ, -R4 ;  /* 0x000000ffff067224 */ /* 0x000fca00078e0a04 */
[----:B------:R-:W-:-:S13]  /*1260*/  ISETP.GT.AND P1, PT, R6, 0x4, PT ;  /* 0x000000040600780c */ /* 0x000fda0003f24270 */
[----:B------:R-:W-:Y:S05]  /*1270*/  @!P1 BRA `(.L_x_27) ;  /* 0x0000000000509947 */ /* 0x000fea0003800000 */
[----:B------:R-:W0:Y:S01]  /*1280*/  LDC.U8 R6, c[0x3][R3] ;  /* 0x00c0000003067b82 */ /* 0x000e220000000000 */
[----:B------:R-:W-:Y:S01]  /*1290*/  PLOP3.LUT P0, PT, PT, PT, PT, 0x8, 0x80 ;  /* 0x000000000080781c */ /* 0x000fe20003f0e170 */
[----:B------:R-:W-:-:S06]  /*12a0*/  VIADD R4, R4, 0x8 ;  /* 0x0000000804047836 */ /* 0x000fcc0000000000 */
[----:B------:R-:W0:Y:S08]  /*12b0*/  LDC.U8 R21, c[0x3][R3+-0x1] ;  /* 0x00ffffc003157b82 */ /* 0x000e300000000000 */
[----:B------:R-:W1:Y:S08]  /*12c0*/  LDC.U8 R20, c[0x3][R3+-0x2] ;  /* 0x00ffff8003147b82 */ /* 0x000e700000000000 */
[----:B------:R-:W1:Y:S08]  /*12d0*/  LDC.U8 R23, c[0x3][R3+-0x3] ;  /* 0x00ffff4003177b82 */ /* 0x000e700000000000 */
[----:B------:R-:W2:Y:S01]  /*12e0*/  LDC.U8 R22, c[0x3][R3+0x4] ;  /* 0x00c0010003167b82 */ /* 0x000ea20000000000 */
[----:B0-----:R-:W-:-:S07]  /*12f0*/  PRMT R6, R21, 0x3340, R6 ;  /* 0x0000334015067816 */ /* 0x001fce0000000006 */
[----:B------:R-:W2:Y:S08]  /*1300*/  LDC.U8 R25, c[0x3][R3+0x3] ;  /* 0x00c000c003197b82 */ /* 0x000eb00000000000 */
[----:B------:R0:W3:Y:S01]  /*1310*/  LDC.U8 R24, c[0x3][R3+0x2] ;  /* 0x00c0008003187b82 */ /* 0x0000e20000000000 */
[----:B-1----:R-:W-:-:S04]  /*1320*/  PRMT R23, R23, 0x3340, R20 ;  /* 0x0000334017177816 */ /* 0x002fc80000000014 */
[----:B------:R-:W-:-:S03]  /*1330*/  PRMT R23, R23, 0x5410, R6 ;  /* 0x0000541017177816 */ /* 0x000fc60000000006 */
[----:B------:R0:W3:Y:S02]  /*1340*/  LDC.U8 R27, c[0x3][R3+0x1] ;  /* 0x00c00040031b7b82 */ /* 0x0000e40000000000 */
[----:B------:R-:W-:Y:S01]  /*1350*/  STL [R2], R23 ;  /* 0x0000001702007387 */ /* 0x000fe20000100800 */
[----:B--2---:R-:W-:Y:S02]  /*1360*/  PRMT R22, R25, 0x3340, R22 ;  /* 0x0000334019167816 */ /* 0x004fe40000000016 */
[----:B0-----:R-:W-:Y:S02]  /*1370*/  IADD3 R3, PT, PT, R3, 0x8, RZ ;  /* 0x0000000803037810 */ /* 0x001fe40007ffe0ff */
[----:B---3--:R-:W-:-:S04]  /*1380*/  PRMT R27, R27, 0x3340, R24 ;  /* 0x000033401b1b7816 */ /* 0x008fc80000000018 */
[----:B------:R-:W-:-:S05]  /*1390*/  PRMT R27, R27, 0x5410, R22 ;  /* 0x000054101b1b7816 */ /* 0x000fca0000000016 */
[----:B------:R0:W-:Y:S02]  /*13a0*/  STL [R2+0x4], R27 ;  /* 0x0000041b02007387 */ /* 0x0001e40000100800 */
[----:B0-----:R-:W-:-:S07]  /*13b0*/  VIADD R2, R2, 0x8 ;  /* 0x0000000802027836 */ /* 0x001fce0000000000 */
.L_x_27:
[----:B------:R-:W-:-:S13]  /*13c0*/  ISETP.EQ.AND P1, PT, R4, RZ, PT ;  /* 0x000000ff0400720c */ /* 0x000fda0003f22270 */
[----:B------:R-:W-:Y:S05]  /*13d0*/  @!P0 BRA P1, `(.L_x_23) ;  /* 0x0000000000348947 */ /* 0x000fea0000800000 */
.L_x_24:
[----:B------:R-:W0:Y:S01]  /*13e0*/  LDC.U8 R6, c[0x3][R3] ;  /* 0x00c0000003067b82 */ /* 0x000e220000000000 */
[----:B------:R-:W-:-:S05]  /*13f0*/  VIADD R4, R4, 0x4 ;  /* 0x0000000404047836 */ /* 0x000fca0000000000 */
[----:B------:R-:W-:Y:S02]  /*1400*/  ISETP.NE.AND P0, PT, R4, RZ, PT ;  /* 0x000000ff0400720c */ /* 0x000fe40003f05270 */
[----:B------:R-:W0:Y:S08]  /*1410*/  LDC.U8 R21, c[0x3][R3+-0x1] ;  /* 0x00ffffc003157b82 */ /* 0x000e300000000000 */
[----:B------:R1:W2:Y:S08]  /*1420*/  LDC.U8 R20, c[0x3][R3+-0x2] ;  /* 0x00ffff8003147b82 */ /* 0x0002b00000000000 */
[----:B------:R1:W2:Y:S01]  /*1430*/  LDC.U8 R23, c[0x3][R3+-0x3] ;  /* 0x00ffff4003177b82 */ /* 0x0002a20000000000 */
[----:B0-----:R-:W-:Y:S01]  /*1440*/  PRMT R6, R21, 0x3340, R6 ;  /* 0x0000334015067816 */ /* 0x001fe20000000006 */
[----:B-1----:R-:W-:Y:S01]  /*1450*/  VIADD R3, R3, 0x4 ;  /* 0x0000000403037836 */ /* 0x002fe20000000000 */
[----:B--2---:R-:W-:-:S04]  /*1460*/  PRMT R23, R23, 0x3340, R20 ;  /* 0x0000334017177816 */ /* 0x004fc80000000014 */
[----:B------:R-:W-:-:S05]  /*1470*/  PRMT R23, R23, 0x5410, R6 ;  /* 0x0000541017177816 */ /* 0x000fca0000000006 */
[----:B------:R0:W-:Y:S02]  /*1480*/  STL [R2], R23 ;  /* 0x0000001702007387 */ /* 0x0001e40000100800 */
[----:B0-----:R-:W-:Y:S01]  /*1490*/  VIADD R2, R2, 0x4 ;  /* 0x0000000402027836 */ /* 0x001fe20000000000 */
[----:B------:R-:W-:Y:S06]  /*14a0*/  @P0 BRA `(.L_x_24) ;  /* 0xfffffffc00cc0947 */ /* 0x000fec000383ffff */
.L_x_23:
[----:B------:R-:W-:Y:S01]  /*14b0*/  LOP3.LUT P0, R4, R17, 0x3, RZ, 0xc0, !PT ;  /* 0x0000000311047812 */ /* 0x000fe2000780c0ff */
[----:B------:R-:W-:-:S12]  /*14c0*/  IMAD.MOV.U32 R2, RZ, RZ, R0 ;  /* 0x000000ffff027224 */ /* 0x000fd800078e0000 */
[----:B------:R-:W-:Y:S05]  /*14d0*/  @!P0 BRA `(.L_x_22) ;  /* 0x0000000000388947 */ /* 0x000fea0003800000 */
[----:B------:R-:W-:Y:S01]  /*14e0*/  IADD3 R6, PT, PT, R0, R15, RZ ;  /* 0x0000000f00067210 */ /* 0x000fe20007ffe0ff */
[----:B------:R-:W-:Y:S01]  /*14f0*/  IMAD.IADD R20, R1, 0x1, R0 ;  /* 0x0000000101147824 */ /* 0x000fe200078e0200 */
[----:B------:R-:W-:Y:S01]  /*1500*/  ISETP.NE.AND P0, PT, R4, 0x1, PT ;  /* 0x000000010400780c */ /* 0x000fe20003f05270 */
[----:B------:R-:W-:Y:S01]  /*1510*/  VIADD R2, R0, 0x1 ;  /* 0x0000000100027836 */ /* 0x000fe20000000000 */
[----:B------:R-:W0:Y:S02]  /*1520*/  LDC.U8 R3, c[0x3][R6] ;  /* 0x00c0000006037b82 */ /* 0x000e240000000000 */
[----:B0-----:R0:W-:Y:S09]  /*1530*/  STL.U8 [R20], R3 ;  /* 0x0000000314007387 */ /* 0x0011f20000100000 */
[----:B------:R-:W-:Y:S05]  /*1540*/  @!P0 BRA `(.L_x_22) ;  /* 0x00000000001c8947 */ /* 0x000fea0003800000 */
[----:B------:R-:W-:Y:S01]  /*1550*/  ISETP.NE.AND P0, PT, R4, 0x2, PT ;  /* 0x000000020400780c */ /* 0x000fe20003f05270 */
[----:B0-----:R-:W0:Y:S01]  /*1560*/  LDC.U8 R3, c[0x3][R6+0x1] ;  /* 0x00c0004006037b82 */ /* 0x001e220000000000 */
[----:B------:R-:W-:-:S11]  /*1570*/  VIADD R2, R0, 0x2 ;  /* 0x0000000200027836 */ /* 0x000fd60000000000 */
[----:B------:R-:W1:Y:S01]  /*1580*/  @P0 LDC.U8 R4, c[0x3][R6+0x2] ;  /* 0x00c0008006040b82 */ /* 0x000e620000000000 */
[----:B------:R-:W-:Y:S01]  /*1590*/  @P0 VIADD R2, R0, 0x3 ;  /* 0x0000000300020836 */ /* 0x000fe20000000000 */
[----:B0-----:R2:W-:Y:S04]  /*15a0*/  STL.U8 [R20+0x1], R3 ;  /* 0x0000010314007387 */ /* 0x0015e80000100000 */
[----:B-1----:R2:W-:Y:S02]  /*15b0*/  @P0 STL.U8 [R20+0x2], R4 ;  /* 0x0000020414000387 */ /* 0x0025e40000100000 */
.L_x_22:
[----:B------:R-:W-:Y:S01]  /*15c0*/  VIADD R0, R2, 0x1 ;  /* 0x0000000102007836 */ /* 0x000fe20000000000 */
[----:B0-2---:R-:W-:-:S04]  /*15d0*/  IADD3 R3, PT, PT, R19, -R14, RZ ;  /* 0x8000000e13037210 */ /* 0x005fc80007ffe0ff */
[----:B------:R-:W-:-:S13]  /*15e0*/  ISETP.GE.AND P0, PT, R0, R3, PT ;  /* 0x000000030000720c */ /* 0x000fda0003f06270 */
[----:B------:R-:W-:Y:S05]  /*15f0*/  @P0 BRA `(.L_x_28) ;  /* 0x0000000000bc0947 */ /* 0x000fea0003800000 */
[----:B------:R-:W-:Y:S01]  /*1600*/  IMAD.IADD R4, R3, 0x1, -R0 ;  /* 0x0000000103047824 */ /* 0x000fe200078e0a00 */
[----:B------:R-:W-:-:S04]  /*1610*/  PLOP3.LUT P0, PT, PT, PT, PT, 0x80, 0x8 ;  /* 0x000000000008781c */ /* 0x000fc80003f0f070 */
[----:B------:R-:W-:-:S13]  /*1620*/  ISETP.GT.AND P1, PT, R4, 0x3, PT ;  /* 0x000000030400780c */ /* 0x000fda0003f24270 */
[----:B------:R-:W-:Y:S05]  /*1630*/  @!P1 BRA `(.L_x_29) ;  /* 0x0000000000609947 */ /* 0x000fea0003800000 */
[----:B------:R-:W-:Y:S01]  /*1640*/  PLOP3.LUT P0, PT, PT, PT, PT, 0x8, 0x80 ;  /* 0x000000000080781c */ /* 0x000fe20003f0e170 */
[----:B------:R-:W-:-:S12]  /*1650*/  VIADD R21, R3, 0xfffffffd ;  /* 0xfffffffd03157836 */ /* 0x000fd80000000000 */
.L_x_30:
[C---:B0-----:R-:W-:Y:S01]  /*1660*/  VIADD R6, R0.reuse, 0x1 ;  /* 0x0000000100067836 */ /* 0x041fe20000000000 */
[C---:B------:R-:W-:Y:S01]  /*1670*/  IADD3 R4, PT, PT, R0.reuse, 0x2, RZ ;  /* 0x0000000200047810 */ /* 0x040fe20007ffe0ff */
[C---:B------:R-:W-:Y:S02]  /*1680*/  IMAD.IADD R29, R1.reuse, 0x1, R2 ;  /* 0x00000001011d7824 */ /* 0x040fe400078e0202 */
[C---:B------:R-:W-:Y:S02]  /*1690*/  VIADD R2, R0.reuse, 0x3 ;  /* 0x0000000300027836 */ /* 0x040fe40000000000 */
[--C-:B------:R-:W-:Y:S02]  /*16a0*/  IMAD.IADD R22, R0, 0x1, R15.reuse ;  /* 0x0000000100167824 */ /* 0x100fe400078e020f */
[--C-:B------:R-:W-:Y:S01]  /*16b0*/  IMAD.IADD R20, R6, 0x1, R15.reuse ;  /* 0x0000000106147824 */ /* 0x100fe200078e020f */
[----:B------:R-:W-:Y:S01]  /*16c0*/  IADD3 R6, PT, PT, R1, R6, RZ ;  /* 0x0000000601067210 */ /* 0x000fe20007ffe0ff */
[----:B------:R-:W-:-:S02]  /*16d0*/  IMAD.IADD R23, R4, 0x1, R15 ;  /* 0x0000000104177824 */ /* 0x000fc400078e020f */
[----:B------:R-:W-:Y:S01]  /*16e0*/  IMAD.IADD R24, R2, 0x1, R15 ;  /* 0x0000000102187824 */ /* 0x000fe200078e020f */
[----:B------:R-:W0:Y:S01]  /*16f0*/  LDC.U8 R22, c[0x3][R22] ;  /* 0x00c0000016167b82 */ /* 0x000e220000000000 */
[C---:B------:R-:W-:Y:S02]  /*1700*/  IMAD.IADD R27, R1.reuse, 0x1, R0 ;  /* 0x00000001011b7824 */ /* 0x040fe400078e0200 */
[----:B------:R-:W-:Y:S02]  /*1710*/  IMAD.IADD R25, R1, 0x1, R4 ;  /* 0x0000000101197824 */ /* 0x000fe400078e0204 */
[----:B------:R-:W-:-:S03]  /*1720*/  VIADD R0, R0, 0x4 ;  /* 0x0000000400007836 */ /* 0x000fc60000000000 */
[----:B------:R-:W1:Y:S02]  /*1730*/  LDC.U8 R20, c[0x3][R20] ;  /* 0x00c0000014147b82 */ /* 0x000e640000000000 */
[----:B------:R-:W-:-:S06]  /*1740*/  ISETP.GE.AND P1, PT, R0, R21, PT ;  /* 0x000000150000720c */ /* 0x000fcc0003f26270 */
[----:B------:R-:W2:Y:S08]  /*1750*/  LDC.U8 R23, c[0x3][R23] ;  /* 0x00c0000017177b82 */ /* 0x000eb00000000000 */
[----:B------:R-:W3:Y:S01]  /*1760*/  LDC.U8 R24, c[0x3][R24] ;  /* 0x00c0000018187b82 */ /* 0x000ee20000000000 */
[----:B0-----:R0:W-:Y:S04]  /*1770*/  STL.U8 [R29], R22 ;  /* 0x000000161d007387 */ /* 0x0011e80000100000 */
[----:B-1----:R0:W-:Y:S04]  /*1780*/  STL.U8 [R27], R20 ;  /* 0x000000141b007387 */ /* 0x0021e80000100000 */
[----:B--2---:R0:W-:Y:S04]  /*1790*/  STL.U8 [R6], R23 ;  /* 0x0000001706007387 */ /* 0x0041e80000100000 */
[----:B---3--:R0:W-:Y:S01]  /*17a0*/  STL.U8 [R25], R24 ;  /* 0x0000001819007387 */ /* 0x0081e20000100000 */
[----:B------:R-:W-:Y:S05]  /*17b0*/  @!P1 BRA `(.L_x_30) ;  /* 0xfffffffc00a89947 */ /* 0x000fea000383ffff */
.L_x_29:
[----:B------:R-:W-:-:S05]  /*17c0*/  IMAD.IADD R4, R3, 0x1, -R0 ;  /* 0x0000000103047824 */ /* 0x000fca00078e0a00 */
[----:B------:R-:W-:-:S13]  /*17d0*/  ISETP.GT.AND P1, PT, R4, 0x1, PT ;  /* 0x000000010400780c */ /* 0x000fda0003f24270 */
[----:B------:R-:W-:Y:S05]  /*17e0*/  @!P1 BRA `(.L_x_31) ;  /* 0x00000000002c9947 */ /* 0x000fea0003800000 */
[C---:B0-----:R-:W-:Y:S01]  /*17f0*/  IMAD.IADD R23, R1.reuse, 0x1, R2 ;  /* 0x0000000101177824 */ /* 0x041fe200078e0202 */
[C---:B------:R-:W-:Y:S01]  /*1800*/  IADD3 R4, PT, PT, R0.reuse, R15, RZ ;  /* 0x0000000f00047210 */ /* 0x040fe20007ffe0ff */
[----:B------:R-:W-:Y:S01]  /*1810*/  VIADD R2, R0, 0x1 ;  /* 0x0000000100027836 */ /* 0x000fe20000000000 */
[----:B------:R-:W-:Y:S01]  /*1820*/  PLOP3.LUT P0, PT, PT, PT, PT, 0x8, 0x80 ;  /* 0x000000000080781c */ /* 0x000fe20003f0e170 */
[----:B------:R-:W-:Y:S02]  /*1830*/  IMAD.IADD R21, R1, 0x1, R0 ;  /* 0x0000000101157824 */ /* 0x000fe400078e0200 */
[----:B------:R-:W-:Y:S01]  /*1840*/  IMAD.IADD R6, R2, 0x1, R15 ;  /* 0x0000000102067824 */ /* 0x000fe200078e020f */
[----:B------:R-:W0:Y:S01]  /*1850*/  LDC.U8 R4, c[0x3][R4] ;  /* 0x00c0000004047b82 */ /* 0x000e220000000000 */
[----:B------:R-:W-:-:S07]  /*1860*/  VIADD R0, R0, 0x2 ;  /* 0x0000000200007836 */ /* 0x000fce0000000000 */
[----:B------:R-:W1:Y:S01]  /*1870*/  LDC.U8 R6, c[0x3][R6] ;  /* 0x00c0000006067b82 */ /* 0x000e620000000000 */
[----:B0-----:R2:W-:Y:S04]  /*1880*/  STL.U8 [R23], R4 ;  /* 0x0000000417007387 */ /* 0x0015e80000100000 */
[----:B-1----:R2:W-:Y:S02]  /*1890*/  STL.U8 [R21], R6 ;  /* 0x0000000615007387 */ /* 0x0025e40000100000 */
.L_x_31:
[----:B------:R-:W-:-:S13]  /*18a0*/  ISETP.LT.OR P0, PT, R0, R3, P0 ;  /* 0x000000030000720c */ /* 0x000fda0000701670 */
[----:B------:R-:W-:Y:S02]  /*18b0*/  @P0 IMAD.IADD R0, R0, 0x1, R15 ;  /* 0x0000000100000824 */ /* 0x000fe400078e020f */
[----:B------:R-:W-:-:S04]  /*18c0*/  @P0 IMAD.IADD R3, R1, 0x1, R2 ;  /* 0x0000000101030824 */ /* 0x000fc800078e0202 */
[----:B------:R-:W1:Y:S02]  /*18d0*/  @P0 LDC.U8 R0, c[0x3][R0] ;  /* 0x00c0000000000b82 */ /* 0x000e640000000000 */
[----:B-1----:R1:W-:Y:S02]  /*18e0*/  @P0 STL.U8 [R3], R0 ;  /* 0x0000000003000387 */ /* 0x0023e40000100000 */
.L_x_28:
[----:B-1----:R-:W3:Y:S01]  /*18f0*/  LDL.U8 R0, [R1] ;  /* 0x0000000001007983 */ /* 0x002ee20000100000 */
[----:B------:R-:W-:Y:S02]  /*1900*/  MOV R3, R5 ;  /* 0x0000000500037202 */ /* 0x000fe40000000f00 */
[C---:B---3--:R-:W-:Y:S02]  /*1910*/  ISETP.NE.AND P1, PT, R0.reuse, RZ, PT ;  /* 0x000000ff0000720c */ /* 0x048fe40003f25270 */
[----:B------:R-:W-:-:S04]  /*1920*/  ISETP.NE.AND P0, PT, R0, 0x2d, PT ;  /* 0x0000002d0000780c */ /* 0x000fc80003f05270 */
[----:B------:R-:W-:-:S07]  /*1930*/  SEL R0, RZ, 0x1, P0 ;  /* 0x00000001ff007807 */ /* 0x000fce0000000000 */
[----:B------:R-:W-:Y:S05]  /*1940*/  @!P1 BRA `(.L_x_32) ;  /* 0x00000000001c9947 */ /* 0x000fea0003800000 */
[----:B------:R-:W-:Y:S02]  /*1950*/  IMAD.MOV.U32 R3, RZ, RZ, R5 ;  /* 0x000000ffff037224 */ /* 0x000fe400078e0005 */
[----:B------:R-:W-:-:S07]  /*1960*/  IMAD.MOV.U32 R2, RZ, RZ, R1 ;  /* 0x000000ffff027224 */ /* 0x000fce00078e0001 */
.L_x_33:
[----:B--2---:R1:W2:Y:S01]  /*1970*/  LDL.U8 R4, [R2+0x1] ;  /* 0x0000010002047983 */ /* 0x0042a20000100000 */
[----:B------:R-:W-:Y:S02]  /*1980*/  VIADD R3, R3, 0x1 ;  /* 0x0000000103037836 */ /* 0x000fe40000000000 */
[----:B-1----:R-:W-:Y:S01]  /*1990*/  VIADD R2, R2, 0x1 ;  /* 0x0000000102027836 */ /* 0x002fe20000000000 */
[----:B--2---:R-:W-:-:S13]  /*19a0*/  ISETP.NE.AND P1, PT, R4, RZ, PT ;  /* 0x000000ff0400720c */ /* 0x004fda0003f25270 */
[----:B------:R-:W-:Y:S05]  /*19b0*/  @P1 BRA `(.L_x_33) ;  /* 0xfffffffc00ec1947 */ /* 0x000fea000383ffff */
.L_x_32:
[----:B--2---:R-:W-:Y:S02]  /*19c0*/  IMAD.IADD R21, R3, 0x1, -R5 ;  /* 0x0000000103157824 */ /* 0x004fe400078e0a05 */
[----:B------:R-:W-:-:S03]  /*19d0*/  HFMA2 R4, -RZ, RZ, 0, 0 ;  /* 0x00000000ff047431 */ /* 0x000fc600000001ff */
[----:B------:R-:W-:-:S13]  /*19e0*/  ISETP.GE.AND P1, PT, R0, R21, PT ;  /* 0x000000150000720c */ /* 0x000fda0003f26270 */
[----:B------:R-:W-:Y:S05]  /*19f0*/  @P1 BRA `(.L_x_34) ;  /* 0x0000000c00381947 */ /* 0x000fea0003800000 */
[----:B------:R-:W-:Y:S02]  /*1a00*/  IADD3 R4, PT, PT, R0, R5, -R3 ;  /* 0x0000000500047210 */ /* 0x000fe40007ffe803 */
[----:B------:R-:W-:Y:S02]  /*1a10*/  LOP3.LUT R2, R5, R0, RZ, 0xfc, !PT ;  /* 0x0000000005027212 */ /* 0x000fe400078efcff */
[----:B------:R-:W-:Y:S01]  /*1a20*/  ISETP.GT.U32.AND P2, PT, R4, -0x10, PT ;  /* 0xfffffff00400780c */ /* 0x000fe20003f44070 */
[----:B------:R-:W-:Y:S02]  /*1a30*/  IMAD.MOV.U32 R4, RZ, RZ, RZ ;  /* 0x000000ffff047224 */ /* 0x000fe400078e00ff */
[----:B------:R-:W-:-:S05]  /*1a40*/  IMAD.IADD R2, R3, 0x1, -R2 ;  /* 0x0000000103027824 */ /* 0x000fca00078e0a02 */
[----:B0-----:R-:W-:-:S05]  /*1a50*/  LOP3.LUT P1, R25, R2, 0xf, RZ, 0xc0, !PT ;  /* 0x0000000f02197812 */ /* 0x001fca000782c0ff */
[----:B------:R-:W-:Y:S08]  /*1a60*/  @P2 BRA `(.L_x_35) ;  /* 0x0000000400842947 */ /* 0x000ff00003800000 */
[----:B------:R-:W-:Y:S01]  /*1a70*/  IMAD.MOV.U32 R4, RZ, RZ, RZ ;  /* 0x000000ffff047224 */ /* 0x000fe200078e00ff */
[----:B------:R-:W-:-:S06]  /*1a80*/  UMOV UR6, URZ ;  /* 0x000000ff00067c82 */ /* 0x000fcc0008000000 */
.L_x_36:
[----:B------:R-:W-:-:S05]  /*1a90*/  IMAD.IADD R3, R1, 0x1, R0 ;  /* 0x0000000101037824 */ /* 0x000fca00078e0200 */
[----:B------:R-:W2:Y:S04]  /*1aa0*/  LDL.U8 R6, [R3] ;  /* 0x0000000003067983 */ /* 0x000ea80000100000 */
[----:B------:R-:W3:Y:S04]  /*1ab0*/  LDL.U8 R26, [R3+0x1] ;  /* 0x00000100031a7983 */ /* 0x000ee80000100000 */
[----:B------:R-:W4:Y:S04]  /*1ac0*/  LDL.U8 R24, [R3+0x2] ;  /* 0x0000020003187983 */ /* 0x000f280000100000 */
[----:B------:R-:W5:Y:S04]  /*1ad0*/  LDL.U8 R23, [R3+0x3] ;  /* 0x0000030003177983 */ /* 0x000f680000100000 */
[----:B------:R-:W5:Y:S04]  /*1ae0*/  LDL.U8 R22, [R3+0x4] ;  /* 0x0000040003167983 */ /* 0x000f680000100000 */
[----:B------:R-:W5:Y:S04]  /*1af0*/  LDL.U8 R21, [R3+0x5] ;  /* 0x0000050003157983 */ /* 0x000f680000100000 */
[----:B------:R-:W5:Y:S01]  /*1b00*/  LDL.U8 R20, [R3+0x6] ;  /* 0x0000060003147983 */ /* 0x000f620000100000 */
[----:B--2---:R-:W-:-:S05]  /*1b10*/  VIADD R6, R6, 0xffffffd0 ;  /* 0xffffffd006067836 */ /* 0x004fca0000000000 */
[----:B------:R-:W-:-:S04]  /*1b20*/  LOP3.LUT R6, R6, 0xffff, RZ, 0xc0, !PT ;  /* 0x0000ffff06067812 */ /* 0x000fc800078ec0ff */
[----:B------:R-:W-:Y:S02]  /*1b30*/  PRMT R27, R6, 0x8880, RZ ;  /* 0x00008880061b7816 */ /* 0x000fe400000000ff */
[----:B------:R-:W2:Y:S01]  /*1b40*/  LDL.U8 R6, [R3+0x7] ;  /* 0x0000070003067983 */ /* 0x000ea20000100000 */
[----:B---3--:R-:W-:Y:S01]  /*1b50*/  IADD3 R26, PT, PT, R26, -0x30, RZ ;  /* 0xffffffd01a1a7810 */ /* 0x008fe20007ffe0ff */
[----:B----4-:R-:W-:-:S03]  /*1b60*/  VIADD R24, R24, 0xffffffd0 ;  /* 0xffffffd018187836 */ /* 0x010fc60000000000 */
[----:B------:R-:W-:Y:S01]  /*1b70*/  LOP3.LUT R26, R26, 0xffff, RZ, 0xc0, !PT ;  /* 0x0000ffff1a1a7812 */ /* 0x000fe200078ec0ff */
[----:B-----5:R-:W-:Y:S01]  /*1b80*/  VIADD R23, R23, 0xffffffd0 ;  /* 0xffffffd017177836 */ /* 0x020fe20000000000 */
[----:B------:R-:W-:Y:S01]  /*1b90*/  LOP3.LUT R24, R24, 0xffff, RZ, 0xc0, !PT ;  /* 0x0000ffff18187812 */ /* 0x000fe200078ec0ff */
[----:B------:R-:W-:Y:S01]  /*1ba0*/  IMAD R4, R4, 0xa, R27 ;  /* 0x0000000a04047824 */ /* 0x000fe200078e021b */
[----:B------:R-:W-:Y:S02]  /*1bb0*/  PRMT R27, R26, 0x8880, RZ ;  /* 0x000088801a1b7816 */ /* 0x000fe400000000ff */
[----:B------:R-:W-:Y:S02]  /*1bc0*/  PRMT R26, R24, 0x8880, RZ ;  /* 0x00008880181a7816 */ /* 0x000fe400000000ff */
[----:B------:R-:W-:Y:S01]  /*1bd0*/  LOP3.LUT R24, R23, 0xffff, RZ, 0xc0, !PT ;  /* 0x0000ffff17187812 */ /* 0x000fe200078ec0ff */
[----:B------:R-:W-:Y:S02]  /*1be0*/  IMAD R4, R4, 0xa, R27 ;  /* 0x0000000a04047824 */ /* 0x000fe400078e021b */
[----:B------:R-:W-:Y:S01]  /*1bf0*/  IMAD.MOV.U32 R23, RZ, RZ, R26 ;  /* 0x000000ffff177224 */ /* 0x000fe200078e001a */
[----:B------:R-:W-:-:S03]  /*1c00*/  PRMT R26, R24, 0x8880, RZ ;  /* 0x00008880181a7816 */ /* 0x000fc600000000ff */
[----:B------:R-:W-:Y:S02]  /*1c10*/  IMAD R24, R4, 0xa, R23 ;  /* 0x0000000a04187824 */ /* 0x000fe400078e0217 */
[----:B------:R-:W-:Y:S02]  /*1c20*/  IMAD.MOV.U32 R23, RZ, RZ, R26 ;  /* 0x000000ffff177224 */ /* 0x000fe400078e001a */
[----:B------:R-:W-:Y:S02]  /*1c30*/  VIADD R4, R22, 0xffffffd0 ;  /* 0xffffffd016047836 */ /* 0x000fe40000000000 */
[----:B------:R-:W-:Y:S01]  /*1c40*/  IMAD R22, R24, 0xa, R23 ;  /* 0x0000000a18167824 */ /* 0x000fe200078e0217 */
[----:B------:R-:W-:Y:S02]  /*1c50*/  IADD3 R21, PT, PT, R21, -0x30, RZ ;  /* 0xffffffd015157810 */ /* 0x000fe40007ffe0ff */
[----:B------:R-:W-:Y:S02]  /*1c60*/  LOP3.LUT R23, R4, 0xffff, RZ, 0xc0, !PT ;  /* 0x0000ffff04177812 */ /* 0x000fe400078ec0ff */
[----:B------:R-:W-:Y:S01]  /*1c70*/  LOP3.LUT R24, R21, 0xffff, RZ, 0xc0, !PT ;  /* 0x0000ffff15187812 */ /* 0x000fe200078ec0ff */
[----:B------:R-:W3:Y:S01]  /*1c80*/  LDL.U8 R4, [R3+0x8] ;  /* 0x0000080003047983 */ /* 0x000ee20000100000 */
[----:B------:R-:W-:Y:S01]  /*1c90*/  PRMT R26, R23, 0x8880, RZ ;  /* 0x00008880171a7816 */ /* 0x000fe200000000ff */
[----:B------:R-:W-:-:S02]  /*1ca0*/  VIADD R23, R20, 0xffffffd0 ;  /* 0xffffffd014177836 */ /* 0x000fc40000000000 */
[----:B------:R-:W4:Y:S02]  /*1cb0*/  LDL.U8 R20, [R3+0x9] ;  /* 0x0000090003147983 */ /* 0x000f240000100000 */
[----:B------:R-:W-:Y:S01]  /*1cc0*/  IMAD.MOV.U32 R21, RZ, RZ, R26 ;  /* 0x000000ffff157224 */ /* 0x000fe200078e001a */
[----:B------:R-:W-:Y:S02]  /*1cd0*/  PRMT R26, R24, 0x8880, RZ ;  /* 0x00008880181a7816 */ /* 0x000fe400000000ff */
[----:B------:R-:W-:Y:S01]  /*1ce0*/  LOP3.LUT R23, R23, 0xffff, RZ, 0xc0, !PT ;  /* 0x0000ffff17177812 */ /* 0x000fe200078ec0ff */
[----:B------:R-:W-:Y:S02]  /*1cf0*/  IMAD R24, R22, 0xa, R21 ;  /* 0x0000000a16187824 */ /* 0x000fe400078e0215 */
[----:B------:R-:W-:Y:S01]  /*1d00*/  IMAD.MOV.U32 R21, RZ, RZ, R26 ;  /* 0x000000ffff157224 */ /* 0x000fe200078e001a */
[----:B------:R-:W-:Y:S01]  /*1d10*/  PRMT R22, R23, 0x8880, RZ ;  /* 0x0000888017167816 */ /* 0x000fe200000000ff */
[----:B------:R-:W5:Y:S02]  /*1d20*/  LDL.U8 R26, [R3+0xf] ;  /* 0x00000f00031a7983 */ /* 0x000f640000100000 */
[----:B------:R-:W-:-:S02]  /*1d30*/  IMAD R23, R24, 0xa, R21 ;  /* 0x0000000a18177824 */ /* 0x000fc400078e0215 */
[----:B------:R-:W5:Y:S04]  /*1d40*/  LDL.U8 R21, [R3+0xa] ;  /* 0x00000a0003157983 */ /* 0x000f680000100000 */
[----:B------:R-:W5:Y:S01]  /*1d50*/  LDL.U8 R24, [R3+0xb] ;  /* 0x00000b0003187983 */ /* 0x000f620000100000 */
[----:B------:R-:W-:-:S03]  /*1d60*/  IMAD R22, R23, 0xa, R22 ;  /* 0x0000000a17167824 */ /* 0x000fc600078e0216 */
[----:B------:R-:W5:Y:S01]  /*1d70*/  LDL.U8 R23, [R3+0xe] ;  /* 0x00000e0003177983 */ /* 0x000f620000100000 */
[----:B--2---:R-:W-:-:S05]  /*1d80*/  VIADD R6, R6, 0xffffffd0 ;  /* 0xffffffd006067836 */ /* 0x004fca0000000000 */
[----:B------:R-:W-:-:S04]  /*1d90*/  LOP3.LUT R6, R6, 0xffff, RZ, 0xc0, !PT ;  /* 0x0000ffff06067812 */ /* 0x000fc800078ec0ff */
[----:B------:R-:W-:Y:S02]  /*1da0*/  PRMT R27, R6, 0x8880, RZ ;  /* 0x00008880061b7816 */ /* 0x000fe400000000ff */
[----:B------:R-:W2:Y:S03]  /*1db0*/  LDL.U8 R6, [R3+0xc] ;  /* 0x00000c0003067983 */ /* 0x000ea60000100000 */
[----:B------:R-:W-:Y:S02]  /*1dc0*/  IMAD R27, R22, 0xa, R27 ;  /* 0x0000000a161b7824 */ /* 0x000fe400078e021b */
[----:B------:R0:W2:Y:S01]  /*1dd0*/  LDL.U8 R22, [R3+0xd] ;  /* 0x00000d0003167983 */ /* 0x0000a20000100000 */
[----:B---3--:R-:W-:Y:S01]  /*1de0*/  VIADD R4, R4, 0xffffffd0 ;  /* 0xffffffd004047836 */ /* 0x008fe20000000000 */
[----:B----4-:R-:W-:-:S04]  /*1df0*/  IADD3 R20, PT, PT, R20, -0x30, RZ ;  /* 0xffffffd014147810 */ /* 0x010fc80007ffe0ff */
[----:B------:R-:W-:Y:S02]  /*1e00*/  LOP3.LUT R4, R4, 0xffff, RZ, 0xc0, !PT ;  /* 0x0000ffff04047812 */ /* 0x000fe400078ec0ff */
[----:B------:R-:W-:Y:S02]  /*1e10*/  LOP3.LUT R20, R20, 0xffff, RZ, 0xc0, !PT ;  /* 0x0000ffff14147812 */ /* 0x000fe400078ec0ff */
[----:B------:R-:W-:Y:S02]  /*1e20*/  PRMT R4, R4, 0x8880, RZ ;  /* 0x0000888004047816 */ /* 0x000fe400000000ff */
[----:B------:R-:W-:-:S03]  /*1e30*/  PRMT R20, R20, 0x8880, RZ ;  /* 0x0000888014147816 */ /* 0x000fc600000000ff */
[----:B------:R-:W-:Y:S02]  /*1e40*/  IMAD R27, R27, 0xa, R4 ;  /* 0x0000000a1b1b7824 */ /* 0x000fe400078e0204 */
[----:B-----5:R-:W-:Y:S02]  /*1e50*/  VIADD R21, R21, 0xffffffd0 ;  /* 0xffffffd015157836 */ /* 0x020fe40000000000 */
[----:B------:R-:W-:-:S03]  /*1e60*/  VIADD R24, R24, 0xffffffd0 ;  /* 0xffffffd018187836 */ /* 0x000fc60000000000 */
[----:B------:R-:W-:Y:S01]  /*1e70*/  LOP3.LUT R21, R21, 0xffff, RZ, 0xc0, !PT ;  /* 0x0000ffff15157812 */ /* 0x000fe200078ec0ff */
[----:B------:R-:W-:Y:S01]  /*1e80*/  IMAD.MOV.U32 R4, RZ, RZ, R20 ;  /* 0x000000ffff047224 */ /* 0x000fe200078e0014 */
[----:B------:R-:W-:-:S03]  /*1e90*/  LOP3.LUT R24, R24, 0xffff, RZ, 0xc0, !PT ;  /* 0x0000ffff18187812 */ /* 0x000fc600078ec0ff */
[----:B0-----:R-:W-:Y:S01]  /*1ea0*/  IMAD R3, R27, 0xa, R4 ;  /* 0x0000000a1b037824 */ /* 0x001fe200078e0204 */
[----:B------:R-:W-:Y:S02]  /*1eb0*/  PRMT R4, R21, 0x8880, RZ ;  /* 0x0000888015047816 */ /* 0x000fe400000000ff */
[----:B------:R-:W-:Y:S01]  /*1ec0*/  PRMT R24, R24, 0x8880, RZ ;  /* 0x0000888018187816 */ /* 0x000fe200000000ff */
[----:B------:R-:W-:Y:S02]  /*1ed0*/  UIADD3 UR6, UPT, UPT, UR6, 0x10, URZ ;  /* 0x0000001006067890 */ /* 0x000fe4000fffe0ff */
[----:B------:R-:W-:Y:S02]  /*1ee0*/  IMAD R21, R3, 0xa, R4 ;  /* 0x0000000a03157824 */ /* 0x000fe400078e0204 */
[----:B------:R-:W-:Y:S02]  /*1ef0*/  VIADD R23, R23, 0xffffffd0 ;  /* 0xffffffd017177836 */ /* 0x000fe40000000000 */
[----:B------:R-:W-:-:S03]  /*1f00*/  VIADD R26, R26, 0xffffffd0 ;  /* 0xffffffd01a1a7836 */ /* 0x000fc60000000000 */
[----:B------:R-:W-:Y:S02]  /*1f10*/  LOP3.LUT R23, R23, 0xffff, RZ, 0xc0, !PT ;  /* 0x0000ffff17177812 */ /* 0x000fe400078ec0ff */
[----:B------:R-:W-:Y:S02]  /*1f20*/  LOP3.LUT R26, R26, 0xffff, RZ, 0xc0, !PT ;  /* 0x0000ffff1a1a7812 */ /* 0x000fe400078ec0ff */
[----:B------:R-:W-:Y:S02]  /*1f30*/  PRMT R4, R23, 0x8880, RZ ;  /* 0x0000888017047816 */ /* 0x000fe400000000ff */
[----:B------:R-:W-:Y:S02]  /*1f40*/  PRMT R26, R26, 0x8880, RZ ;  /* 0x000088801a1a7816 */ /* 0x000fe400000000ff */
[----:B------:R-:W-:Y:S01]  /*1f50*/  IADD3 R0, PT, PT, R0, 0x10, RZ ;  /* 0x0000001000007810 */ /* 0x000fe20007ffe0ff */
[----:B--2---:R-:W-:-:S05]  /*1f60*/  VIADD R6, R6, 0xffffffd0 ;  /* 0xffffffd006067836 */ /* 0x004fca0000000000 */
[----:B------:R-:W-:Y:S01]  /*1f70*/  LOP3.LUT R6, R6, 0xffff, RZ, 0xc0, !PT ;  /* 0x0000ffff06067812 */ /* 0x000fe200078ec0ff */
[----:B------:R-:W-:-:S03]  /*1f80*/  VIADD R22, R22, 0xffffffd0 ;  /* 0xffffffd016167836 */ /* 0x000fc60000000000 */
[----:B------:R-:W-:Y:S02]  /*1f90*/  PRMT R20, R6, 0x8880, RZ ;  /* 0x0000888006147816 */ /* 0x000fe400000000ff */
[----:B------:R-:W-:Y:S02]  /*1fa0*/  MOV R6, R24 ;  /* 0x0000001800067202 */ /* 0x000fe40000000f00 */
[----:B------:R-:W-:Y:S01]  /*1fb0*/  LOP3.LUT R22, R22, 0xffff, RZ, 0xc0, !PT ;  /* 0x0000ffff16167812 */ /* 0x000fe200078ec0ff */
[----:B------:R-:W-:Y:S01]  /*1fc0*/  IMAD.MOV.U32 R3, RZ, RZ, R20 ;  /* 0x000000ffff037224 */ /* 0x000fe200078e0014 */
[----:B------:R-:W-:Y:S01]  /*1fd0*/  LOP3.LUT R20, R2, 0xfffffff0, RZ, 0xc0, !PT ;  /* 0xfffffff002147812 */ /* 0x000fe200078ec0ff */
[----:B------:R-:W-:Y:S01]  /*1fe0*/  IMAD R6, R21, 0xa, R6 ;  /* 0x0000000a15067824 */ /* 0x000fe200078e0206 */
[----:B------:R-:W-:Y:S02]  /*1ff0*/  PRMT R22, R22, 0x8880, RZ ;  /* 0x0000888016167816 */ /* 0x000fe400000000ff */
[----:B------:R-:W-:Y:S01]  /*2000*/  ISETP.NE.AND P2, PT, R20, UR6, PT ;  /* 0x0000000614007c0c */ /* 0x000fe2000bf45270 */
[----:B------:R-:W-:-:S02]  /*2010*/  IMAD R6, R6, 0xa, R3 ;  /* 0x0000000a06067824 */ /* 0x000fc400078e0203 */
[----:B------:R-:W-:-:S04]  /*2020*/  IMAD.MOV.U32 R3, RZ, RZ, R22 ;  /* 0x000000ffff037224 */ /* 0x000fc800078e0016 */
[----:B------:R-:W-:Y:S02]  /*2030*/  IMAD R21, R6, 0xa, R3 ;  /* 0x0000000a06157824 */ /* 0x000fe400078e0203 */
[----:B------:R-:W-:Y:S02]  /*2040*/  IMAD.MOV.U32 R3, RZ, RZ, R26 ;  /* 0x000000ffff037224 */ /* 0x000fe400078e001a */
[----:B------:R-:W-:-:S04]  /*2050*/  IMAD R4, R21, 0xa, R4 ;  /* 0x0000000a15047824 */ /* 0x000fc800078e0204 */
[----:B------:R-:W-:Y:S01]  /*2060*/  IMAD R4, R4, 0xa, R3 ;  /* 0x0000000a04047824 */ /* 0x000fe200078e0203 */
[----:B------:R-:W-:Y:S06]  /*2070*/  @P2 BRA `(.L_x_36) ;  /* 0xfffffff800842947 */ /* 0x000fec000383ffff */
.L_x_35:
[----:B------:R-:W-:Y:S05]  /*2080*/  @!P1 BRA `(.L_x_34) ;  /* 0x0000000400949947 */ /* 0x000fea0003800000 */
[----:B------:R-:W-:Y:S02]  /*2090*/  ISETP.GE.U32.AND P1, PT, R25, 0x8, PT ;  /* 0x000000081900780c */ /* 0x000fe40003f26070 */
[----:B------:R-:W-:-:S11]  /*20a0*/  LOP3.LUT P2, R26, R2, 0x7, RZ, 0xc0, !PT ;  /* 0x00000007021a7812 */ /* 0x000fd6000784c0ff */
[----:B------:R-:W-:Y:S05]  /*20b0*/  @!P1 BRA `(.L_x_37) ;  /* 0x0000000000c49947 */ /* 0x000fea0003800000 */
[----:B------:R-:W-:-:S05]  /*20c0*/  IMAD.IADD R27, R1, 0x1, R0 ;  /* 0x00000001011b7824 */ /* 0x000fca00078e0200 */
[----:B------:R-:W2:Y:S04]  /*20d0*/  LDL.U8 R25, [R27] ;  /* 0x000000001b197983 */ /* 0x000ea80000100000 */
[----:B------:R-:W3:Y:S04]  /*20e0*/  LDL.U8 R24, [R27+0x1] ;  /* 0x000001001b187983 */ /* 0x000ee80000100000 */
[----:B------:R-:W4:Y:S04]  /*20f0*/  LDL.U8 R23, [R27+0x2] ;  /* 0x000002001b177983 */ /* 0x000f280000100000 */
[----:B------:R-:W5:Y:S04]  /*2100*/  LDL.U8 R22, [R27+0x3] ;  /* 0x000003001b167983 */ /* 0x000f680000100000 */
[----:B------:R-:W5:Y:S04]  /*2110*/  LDL.U8 R21, [R27+0x4] ;  /* 0x000004001b157983 */ /* 0x000f680000100000 */
[----:B------:R-:W5:Y:S04]  /*2120*/  LDL.U8 R20, [R27+0x5] ;  /* 0x000005001b147983 */ /* 0x000f680000100000 */
[----:B------:R-:W5:Y:S04]  /*2130*/  LDL.U8 R6, [R27+0x6] ;  /* 0x000006001b067983 */ /* 0x000f680000100000 */
[----:B------:R-:W5:Y:S01]  /*2140*/  LDL.U8 R3, [R27+0x7] ;  /* 0x000007001b037983 */ /* 0x000f620000100000 */
[----:B------:R-:W-:-:S02]  /*2150*/  VIADD R0, R0, 0x8 ;  /* 0x0000000800007836 */ /* 0x000fc40000000000 */
[----:B--2---:R-:W-:Y:S02]  /*2160*/  VIADD R25, R25, 0xffffffd0 ;  /* 0xffffffd019197836 */ /* 0x004fe40000000000 */
[----:B---3--:R-:W-:-:S03]  /*2170*/  VIADD R24, R24, 0xffffffd0 ;  /* 0xffffffd018187836 */ /* 0x008fc60000000000 */
[----:B------:R-:W-:Y:S01]  /*2180*/  LOP3.LUT R25, R25, 0xffff, RZ, 0xc0, !PT ;  /* 0x0000ffff19197812 */ /* 0x000fe200078ec0ff */
[----:B----4-:R-:W-:-:S03]  /*2190*/  VIADD R23, R23, 0xffffffd0 ;  /* 0xffffffd017177836 */ /* 0x010fc60000000000 */
[----:B------:R-:W-:Y:S02]  /*21a0*/  PRMT R25, R25, 0x8880, RZ ;  /* 0x0000888019197816 */ /* 0x000fe400000000ff */
[----:B------:R-:W-:Y:S02]  /*21b0*/  LOP3.LUT R24, R24, 0xffff, RZ, 0xc0, !PT ;  /* 0x0000ffff18187812 */ /* 0x000fe400078ec0ff */
[----:B-----5:R-:W-:Y:S01]  /*21c0*/  IADD3 R22, PT, PT, R22, -0x30, RZ ;  /* 0xffffffd016167810 */ /* 0x020fe20007ffe0ff */
[----:B------:R-:W-:Y:S01]  /*21d0*/  IMAD R4, R4, 0xa, R25 ;  /* 0x0000000a04047824 */ /* 0x000fe200078e0219 */
[----:B------:R-:W-:Y:S01]  /*21e0*/  PRMT R25, R24, 0x8880, RZ ;  /* 0x0000888018197816 */ /* 0x000fe200000000ff */
[----:B------:R-:W-:Y:S01]  /*21f0*/  VIADD R21, R21, 0xffffffd0 ;  /* 0xffffffd015157836 */ /* 0x000fe20000000000 */
[----:B------:R-:W-:Y:S02]  /*2200*/  LOP3.LUT R24, R23, 0xffff, RZ, 0xc0, !PT ;  /* 0x0000ffff17187812 */ /* 0x000fe400078ec0ff */
[----:B------:R-:W-:Y:S01]  /*2210*/  LOP3.LUT R22, R22, 0xffff, RZ, 0xc0, !PT ;  /* 0x0000ffff16167812 */ /* 0x000fe200078ec0ff */
[----:B------:R-:W-:Y:S01]  /*2220*/  IMAD.MOV.U32 R23, RZ, RZ, R25 ;  /* 0x000000ffff177224 */ /* 0x000fe200078e0019 */
[----:B------:R-:W-:Y:S01]  /*2230*/  PRMT R24, R24, 0x8880, RZ ;  /* 0x0000888018187816 */ /* 0x000fe200000000ff */
[----:B------:R-:W-:Y:S01]  /*2240*/  VIADD R20, R20, 0xffffffd0 ;  /* 0xffffffd014147836 */ /* 0x000fe20000000000 */
[----:B------:R-:W-:Y:S01]  /*2250*/  LOP3.LUT R21, R21, 0xffff, RZ, 0xc0, !PT ;  /* 0x0000ffff15157812 */ /* 0x000fe200078ec0ff */
[----:B------:R-:W-:Y:S01]  /*2260*/  IMAD R23, R4, 0xa, R23 ;  /* 0x0000000a04177824 */ /* 0x000fe200078e0217 */
[----:B------:R-:W-:Y:S01]  /*2270*/  PRMT R22, R22, 0x8880, RZ ;  /* 0x0000888016167816 */ /* 0x000fe200000000ff */
[----:B------:R-:W-:Y:S01]  /*2280*/  IMAD.MOV.U32 R4, RZ, RZ, R24 ;  /* 0x000000ffff047224 */ /* 0x000fe200078e0018 */
[----:B------:R-:W-:Y:S01]  /*2290*/  LOP3.LUT R20, R20, 0xffff, RZ, 0xc0, !PT ;  /* 0x0000ffff14147812 */ /* 0x000fe200078ec0ff */
[----:B------:R-:W-:Y:S01]  /*22a0*/  VIADD R6, R6, 0xffffffd0 ;  /* 0xffffffd006067836 */ /* 0x000fe20000000000 */
[----:B------:R-:W-:Y:S01]  /*22b0*/  IADD3 R3, PT, PT, R3, -0x30, RZ ;  /* 0xffffffd003037810 */ /* 0x000fe20007ffe0ff */
[----:B------:R-:W-:Y:S01]  /*22c0*/  IMAD R4, R23, 0xa, R4 ;  /* 0x0000000a17047824 */ /* 0x000fe200078e0204 */
[----:B------:R-:W-:Y:S01]  /*22d0*/  PRMT R23, R21, 0x8880, RZ ;  /* 0x0000888015177816 */ /* 0x000fe200000000ff */
[----:B------:R-:W-:Y:S01]  /*22e0*/  IMAD.MOV.U32 R21, RZ, RZ, R22 ;  /* 0x000000ffff157224 */ /* 0x000fe200078e0016 */
[----:B------:R-:W-:-:S02]  /*22f0*/  LOP3.LUT R22, R6, 0xffff, RZ, 0xc0, !PT ;  /* 0x0000ffff06167812 */ /* 0x000fc400078ec0ff */
[----:B------:R-:W-:Y:S01]  /*2300*/  PRMT R20, R20, 0x8880, RZ ;  /* 0x0000888014147816 */ /* 0x000fe200000000ff */
[----:B------:R-:W-:Y:S01]  /*2310*/  IMAD.MOV.U32 R6, RZ, RZ, R23 ;  /* 0x000000ffff067224 */ /* 0x000fe200078e0017 */
[----:B------:R-:W-:Y:S01]  /*2320*/  PRMT R22, R22, 0x8880, RZ ;  /* 0x0000888016167816 */ /* 0x000fe200000000ff */
[----:B------:R-:W-:Y:S01]  /*2330*/  IMAD R21, R4, 0xa, R21 ;  /* 0x0000000a04157824 */ /* 0x000fe200078e0215 */
[----:B------:R-:W-:Y:S01]  /*2340*/  LOP3.LUT R4, R3, 0xffff, RZ, 0xc0, !PT ;  /* 0x0000ffff03047812 */ /* 0x000fe200078ec0ff */
[----:B------:R-:W-:Y:S02]  /*2350*/  IMAD.MOV.U32 R3, RZ, RZ, R20 ;  /* 0x000000ffff037224 */ /* 0x000fe400078e0014 */
[----:B------:R-:W-:Y:S01]  /*2360*/  IMAD R6, R21, 0xa, R6 ;  /* 0x0000000a15067824 */ /* 0x000fe200078e0206 */
[----:B------:R-:W-:Y:S01]  /*2370*/  PRMT R20, R4, 0x8880, RZ ;  /* 0x0000888004147816 */ /* 0x000fe200000000ff */
[----:B------:R-:W-:Y:S02]  /*2380*/  IMAD.MOV.U32 R4, RZ, RZ, R22 ;  /* 0x000000ffff047224 */ /* 0x000fe400078e0016 */
[----:B------:R-:W-:-:S02]  /*2390*/  IMAD R21, R6, 0xa, R3 ;  /* 0x0000000a06157824 */ /* 0x000fc400078e0203 */
[----:B------:R-:W-:Y:S02]  /*23a0*/  IMAD.MOV.U32 R3, RZ, RZ, R20 ;  /* 0x000000ffff037224 */ /* 0x000fe400078e0014 */
[----:B------:R-:W-:-:S04]  /*23b0*/  IMAD R4, R21, 0xa, R4 ;  /* 0x0000000a15047824 */ /* 0x000fc800078e0204 */
[----:B------:R-:W-:-:S07]  /*23c0*/  IMAD R4, R4, 0xa, R3 ;  /* 0x0000000a04047824 */ /* 0x000fce00078e0203 */
.L_x_37:
[----:B------:R-:W-:Y:S05]  /*23d0*/  @!P2 BRA `(.L_x_34) ;  /* 0x0000000000c0a947 */ /* 0x000fea0003800000 */
[----:B------:R-:W-:Y:S02]  /*23e0*/  ISETP.GE.U32.AND P1, PT, R26, 0x4, PT ;  /* 0x000000041a00780c */ /* 0x000fe40003f26070 */
[----:B------:R-:W-:-:S04]  /*23f0*/  LOP3.LUT R2, R2, 0x3, RZ, 0xc0, !PT ;  /* 0x0000000302027812 */ /* 0x000fc800078ec0ff */
[----:B------:R-:W-:-:S07]  /*2400*/  ISETP.NE.AND P2, PT, R2, RZ, PT ;  /* 0x000000ff0200720c */ /* 0x000fce0003f45270 */
[----:B------:R-:W-:Y:S06]  /*2410*/  @!P1 BRA `(.L_x_38) ;  /* 0x0000000000609947 */ /* 0x000fec0003800000 */
[----:B------:R-:W-:-:S05]  /*2420*/  IADD3 R3, PT, PT, R1, R0, RZ ;  /* 0x0000000001037210 */ /* 0x000fca0007ffe0ff */
[----:B------:R-:W2:Y:S04]  /*2430*/  LDL.U8 R6, [R3] ;  /* 0x0000000003067983 */ /* 0x000ea80000100000 */
[----:B------:R-:W3:Y:S04]  /*2440*/  LDL.U8 R20, [R3+0x1] ;  /* 0x0000010003147983 */ /* 0x000ee80000100000 */
[----:B------:R-:W4:Y:S04]  /*2450*/  LDL.U8 R21, [R3+0x2] ;  /* 0x0000020003157983 */ /* 0x000f280000100000 */
[----:B------:R-:W5:Y:S01]  /*2460*/  LDL.U8 R22, [R3+0x3] ;  /* 0x0000030003167983 */ /* 0x000f620000100000 */
[----:B------:R-:W-:-:S02]  /*2470*/  VIADD R0, R0, 0x4 ;  /* 0x0000000400007836 */ /* 0x000fc40000000000 */
[----:B--2---:R-:W-:Y:S02]  /*2480*/  VIADD R6, R6, 0xffffffd0 ;  /* 0xffffffd006067836 */ /* 0x004fe40000000000 */
[----:B---3--:R-:W-:-:S03]  /*2490*/  VIADD R20, R20, 0xffffffd0 ;  /* 0xffffffd014147836 */ /* 0x008fc60000000000 */
[----:B------:R-:W-:Y:S01]  /*24a0*/  LOP3.LUT R6, R6, 0xffff, RZ, 0xc0, !PT ;  /* 0x0000ffff06067812 */ /* 0x000fe200078ec0ff */
[----:B----4-:R-:W-:Y:S01]  /*24b0*/  VIADD R21, R21, 0xffffffd0 ;  /* 0xffffffd015157836 */ /* 0x010fe20000000000 */
[----:B------:R-:W-:Y:S02]  /*24c0*/  LOP3.LUT R20, R20, 0xffff, RZ, 0xc0, !PT ;  /* 0x0000ffff14147812 */ /* 0x000fe400078ec0ff */
[----:B------:R-:W-:Y:S01]  /*24d0*/  PRMT R23, R6, 0x8880, RZ ;  /* 0x0000888006177816 */ /* 0x000fe200000000ff */
[----:B-----5:R-:W-:Y:S01]  /*24e0*/  VIADD R22, R22, 0xffffffd0 ;  /* 0xffffffd016167836 */ /* 0x020fe20000000000 */
[----:B------:R-:W-:Y:S02]  /*24f0*/  LOP3.LUT R6, R21, 0xffff, RZ, 0xc0, !PT ;  /* 0x0000ffff15067812 */ /* 0x000fe400078ec0ff */
[----:B------:R-:W-:Y:S01]  /*2500*/  PRMT R20, R20, 0x8880, RZ ;  /* 0x0000888014147816 */ /* 0x000fe200000000ff */
[----:B------:R-:W-:Y:S01]  /*2510*/  IMAD.MOV.U32 R21, RZ, RZ, R23 ;  /* 0x000000ffff157224 */ /* 0x000fe200078e0017 */
[----:B------:R-:W-:-:S02]  /*2520*/  PRMT R3, R6, 0x8880, RZ ;  /* 0x0000888006037816 */ /* 0x000fc400000000ff */
[----:B------:R-:W-:Y:S01]  /*2530*/  MOV R6, R20 ;  /* 0x0000001400067202 */ /* 0x000fe20000000f00 */
[----:B------:R-:W-:Y:S01]  /*2540*/  IMAD R21, R4, 0xa, R21 ;  /* 0x0000000a04157824 */ /* 0x000fe200078e0215 */
[----:B------:R-:W-:-:S03]  /*2550*/  LOP3.LUT R22, R22, 0xffff, RZ, 0xc0, !PT ;  /* 0x0000ffff16167812 */ /* 0x000fc600078ec0ff */
[----:B------:R-:W-:Y:S01]  /*2560*/  IMAD R6, R21, 0xa, R6 ;  /* 0x0000000a15067824 */ /* 0x000fe200078e0206 */
[----:B------:R-:W-:-:S03]  /*2570*/  PRMT R4, R22, 0x8880, RZ ;  /* 0x0000888016047816 */ /* 0x000fc600000000ff */
[----:B------:R-:W-:-:S04]  /*2580*/  IMAD R3, R6, 0xa, R3 ;  /* 0x0000000a06037824 */ /* 0x000fc800078e0203 */
[----:B------:R-:W-:-:S07]  /*2590*/  IMAD R4, R3, 0xa, R4 ;  /* 0x0000000a03047824 */ /* 0x000fce00078e0204 */
.L_x_38:
[----:B------:R-:W-:Y:S05]  /*25a0*/  @!P2 BRA `(.L_x_34) ;  /* 0x00000000004ca947 */ /* 0x000fea0003800000 */
[----:B------:R-:W-:-:S05]  /*25b0*/  IMAD.IADD R6, R1, 0x1, R0 ;  /* 0x0000000101067824 */ /* 0x000fca00078e0200 */
[----:B------:R-:W2:Y:S01]  /*25c0*/  LDL.U8 R0, [R6] ;  /* 0x0000000006007983 */ /* 0x000ea20000100000 */
[----:B------:R-:W-:Y:S01]  /*25d0*/  ISETP.NE.AND P1, PT, R2, 0x1, PT ;  /* 0x000000010200780c */ /* 0x000fe20003f25270 */
[----:B--2---:R-:W-:-:S05]  /*25e0*/  VIADD R0, R0, 0xffffffd0 ;  /* 0xffffffd000007836 */ /* 0x004fca0000000000 */
[----:B------:R-:W-:-:S04]  /*25f0*/  LOP3.LUT R0, R0, 0xffff, RZ, 0xc0, !PT ;  /* 0x0000ffff00007812 */ /* 0x000fc800078ec0ff */
[----:B------:R-:W-:-:S05]  /*2600*/  PRMT R3, R0, 0x8880, RZ ;  /* 0x0000888000037816 */ /* 0x000fca00000000ff */
[----:B------:R-:W-:Y:S01]  /*2610*/  IMAD R4, R4, 0xa, R3 ;  /* 0x0000000a04047824 */ /* 0x000fe200078e0203 */
[----:B------:R-:W-:Y:S06]  /*2620*/  @!P1 BRA `(.L_x_34) ;  /* 0x00000000002c9947 */ /* 0x000fec0003800000 */
[----:B------:R-:W-:Y:S01]  /*2630*/  ISETP.NE.AND P1, PT, R2, 0x2, PT ;  /* 0x000000020200780c */ /* 0x000fe20003f25270 */
[----:B------:R-:W2:-:S12]  /*2640*/  LDL.U8 R0, [R6+0x1] ;  /* 0x0000010006007983 */ /* 0x000e980000100000 */
[----:B------:R-:W3:Y:S01]  /*2650*/  @P1 LDL.U8 R2, [R6+0x2] ;  /* 0x0000020006021983 */ /* 0x000ee20000100000 */
[----:B--2---:R-:W-:-:S05]  /*2660*/  VIADD R0, R0, 0xffffffd0 ;  /* 0xffffffd000007836 */ /* 0x004fca0000000000 */
[----:B------:R-:W-:-:S04]  /*2670*/  LOP3.LUT R0, R0, 0xffff, RZ, 0xc0, !PT ;  /* 0x0000ffff00007812 */ /* 0x000fc800078ec0ff */
[----:B------:R-:W-:Y:S01]  /*2680*/  PRMT R3, R0, 0x8880, RZ ;  /* 0x0000888000037816 */ /* 0x000fe200000000ff */
[----:B---3--:R-:W-:-:S04]  /*2690*/  @P1 VIADD R2, R2, 0xffffffd0 ;  /* 0xffffffd002021836 */ /* 0x008fc80000000000 */
[----:B------:R-:W-:Y:S01]  /*26a0*/  IMAD R4, R4, 0xa, R3 ;  /* 0x0000000a04047824 */ /* 0x000fe200078e0203 */
[----:B------:R-:W-:-:S04]  /*26b0*/  @P1 LOP3.LUT R2, R2, 0xffff, RZ, 0xc0, !PT ;  /* 0x0000ffff02021812 */ /* 0x000fc800078ec0ff */
[----:B------:R-:W-:-:S05]  /*26c0*/  @P1 PRMT R21, R2, 0x8880, RZ ;  /* 0x0000888002151816 */ /* 0x000fca00000000ff */
[----:B------:R-:W-:-:S07]  /*26d0*/  @P1 IMAD R4, R4, 0xa, R21 ;  /* 0x0000000a04041824 */ /* 0x000fce00078e0215 */
.L_x_34:
[----:B------:R-:W-:Y:S01]  /*26e0*/  IADD3 R0, PT, PT, -R17, R19, -R14 ;  /* 0x0000001311007210 */ /* 0x000fe20007ffe90e */
[----:B------:R-:W-:Y:S01]  /*26f0*/  @!P0 IMAD.MOV R4, RZ, RZ, -R4 ;  /* 0x000000ffff048224 */ /* 0x000fe200078e0a04 */
[----:B------:R-:W-:Y:S02]  /*2700*/  MOV R3, 0x3f800000 ;  /* 0x3f80000000037802 */ /* 0x000fe40000000f00 */
[----:B------:R-:W-:-:S13]  /*2710*/  ISETP.GE.AND P1, PT, R0, 0x1, PT ;  /* 0x000000010000780c */ /* 0x000fda0003f26270 */
[----:B------:R-:W-:Y:S05]  /*2720*/  @!P1 BRA `(.L_x_39) ;  /* 0x0000000400209947 */ /* 0x000fea0003800000 */
[----:B------:R-:W-:Y:S01]  /*2730*/  IADD3 R16, PT, PT, R17, R7, R16 ;  /* 0x0000000711107210 */ /* 0x000fe20007ffe010 */
[----:B------:R-:W-:Y:S01]  /*2740*/  IMAD.MOV.U32 R17, RZ, RZ, 0xa ;  /* 0x0000000aff117424 */ /* 0x000fe200078e00ff */
[----:B0-----:R-:W-:-:S03]  /*2750*/  LOP3.LUT R6, R0, 0x3, RZ, 0xc0, !PT ;  /* 0x0000000300067812 */ /* 0x001fc600078ec0ff */
[----:B------:R-:W-:Y:S02]  /*2760*/  IMAD.IADD R16, R16, 0x1, -R19 ;  /* 0x0000000110107824 */ /* 0x000fe400078e0a13 */
[----:B------:R-:W-:-:S03]  /*2770*/  IMAD.MOV.U32 R19, RZ, RZ, RZ ;  /* 0x000000ffff137224 */ /* 0x000fc600078e00ff */
[----:B------:R-:W-:-:S13]  /*2780*/  ISETP.GT.U32.AND P0, PT, R16, -0x4, PT ;  /* 0xfffffffc1000780c */ /* 0x000fda0003f04070 */
[----:B------:R-:W-:Y:S05]  /*2790*/  @P0 BRA `(.L_x_40) ;  /* 0x0000000000c80947 */ /* 0x000fea0003800000 */
[----:B------:R-:W-:Y:S01]  /*27a0*/  LOP3.LUT R0, R0, 0x7ffffffc, RZ, 0xc0, !PT ;  /* 0x7ffffffc00007812 */ /* 0x000fe200078ec0ff */
[----:B------:R-:W-:Y:S01]  /*27b0*/  UMOV UR6, URZ ;  /* 0x000000ff00067c82 */ /* 0x000fe20008000000 */
[----:B------:R-:W-:Y:S02]  /*27c0*/  HFMA2 R11, -RZ, RZ, 0, 0 ;  /* 0x00000000ff0b7431 */ /* 0x000fe400000001ff */
[----:B------:R-:W-:Y:S01]  /*27d0*/  IMAD.MOV.U32 R10, RZ, RZ, 0x1 ;  /* 0x00000001ff0a7424 */ /* 0x000fe200078e00ff */
[----:B------:R-:W-:-:S13]  /*27e0*/  ISETP.GT.AND P0, PT, R0, RZ, PT ;  /* 0x000000ff0000720c */ /* 0x000fda0003f04270 */
[----:B------:R-:W-:Y:S05]  /*27f0*/  @!P0 BRA `(.L_x_41) ;  /* 0x0000000000788947 */ /* 0x000fea0003800000 */
[----:B------:R-:W-:Y:S01]  /*2800*/  VIADD R2, R0, -UR6 ;  /* 0x8000000600027c36 */ /* 0x000fe20008000000 */
[----:B------:R-:W-:-:S04]  /*2810*/  PLOP3.LUT P0, PT, PT, PT, PT, 0x80, 0x8 ;  /* 0x000000000008781c */ /* 0x000fc80003f0f070 */
[----:B------:R-:W-:-:S13]  /*2820*/  ISETP.GT.AND P1, PT, R2, 0xc, PT ;  /* 0x0000000c0200780c */ /* 0x000fda0003f24270 */
[----:B------:R-:W-:Y:S05]  /*2830*/  @!P1 BRA `(.L_x_42) ;  /* 0x0000000000349947 */ /* 0x000fea0003800000 */
[----:B------:R-:W-:Y:S01]  /*2840*/  PLOP3.LUT P0, PT, PT, PT, PT, 0x8, 0x80 ;  /* 0x000000000080781c */ /* 0x000fe20003f0e170 */
[----:B------:R-:W-:-:S12]  /*2850*/  VIADD R16, R0, 0xfffffff4 ;  /* 0xfffffff400107836 */ /* 0x000fd80000000000 */
.L_x_43:
[----:B------:R-:W-:Y:S01]  /*2860*/  UIADD3 UR6, UPT, UPT, UR6, 0x10, URZ ;  /* 0x0000001006067890 */ /* 0x000fe2000fffe0ff */
[----:B------:R-:W-:Y:S02]  /*2870*/  IMAD R11, R11, -0x2b5af000, RZ ;  /* 0xd4a510000b0b7824 */ /* 0x000fe400078e02ff */
[----:B------:R-:W-:-:S03]  /*2880*/  IMAD.WIDE.U32 R12, R10, -0x2b5af000, RZ ;  /* 0xd4a510000a0c7825 */ /* 0x000fc600078e00ff */
[----:B------:R-:W-:Y:S01]  /*2890*/  ISETP.LE.AND P1, PT, R16, UR6, PT ;  /* 0x0000000610007c0c */ /* 0x000fe2000bf23270 */
[----:B------:R-:W-:-:S04]  /*28a0*/  IMAD R11, R10, 0xe8, R11 ;  /* 0x000000e80a0b7824 */ /* 0x000fc800078e020b */
[----:B------:R-:W-:Y:S02]  /*28b0*/  IMAD.IADD R2, R13, 0x1, R11 ;  /* 0x000000010d027824 */ /* 0x000fe400078e020b */
[----:B------:R-:W-:-:S04]  /*28c0*/  IMAD.WIDE.U32 R10, R12, 0x2710, RZ ;  /* 0x000027100c0a7825 */ /* 0x000fc800078e00ff */
[----:B------:R-:W-:-:S04]  /*28d0*/  IMAD R3, R2, 0x2710, RZ ;  /* 0x0000271002037824 */ /* 0x000fc800078e02ff */
[----:B------:R-:W-:Y:S01]  /*28e0*/  IMAD.IADD R11, R11, 0x1, R3 ;  /* 0x000000010b0b7824 */ /* 0x000fe200078e0203 */
[----:B------:R-:W-:Y:S06]  /*28f0*/  @!P1 BRA `(.L_x_43) ;  /* 0xfffffffc00d89947 */ /* 0x000fec000383ffff */
[----:B------:R-:W-:-:S07]  /*2900*/  IMAD.MOV.U32 R13, RZ, RZ, R2 ;  /* 0x000000ffff0d7224 */ /* 0x000fce00078e0002 */
.L_x_42:
[----:B------:R-:W-:-:S04]  /*2910*/  IADD3 R2, PT, PT, R0, -UR6, RZ ;  /* 0x8000000600027c10 */ /* 0x000fc8000fffe0ff */
[----:B------:R-:W-:-:S13]  /*2920*/  ISETP.GT.AND P1, PT, R2, 0x4, PT ;  /* 0x000000040200780c */ /* 0x000fda0003f24270 */
[----:B------:R-:W-:Y:S05]  /*2930*/  @!P1 BRA `(.L_x_44) ;  /* 0x0000000000209947 */ /* 0x000fea0003800000 */
[----:B------:R-:W-:Y:S01]  /*2940*/  IMAD R11, R11, 0x2710, RZ ;  /* 0x000027100b0b7824 */ /* 0x000fe200078e02ff */
[----:B------:R-:W-:Y:S01]  /*2950*/  PLOP3.LUT P0, PT, PT, PT, PT, 0x8, 0x80 ;  /* 0x000000000080781c */ /* 0x000fe20003f0e170 */
[----:B------:R-:W-:Y:S01]  /*2960*/  IMAD.WIDE.U32 R12, R10, 0x2710, RZ ;  /* 0x000027100a0c7825 */ /* 0x000fe200078e00ff */
[----:B------:R-:W-:-:S03]  /*2970*/  UIADD3 UR6, UPT, UPT, UR6, 0x8, URZ ;  /* 0x0000000806067890 */ /* 0x000fc6000fffe0ff */
[----:B------:R-:W-:Y:S02]  /*2980*/  IMAD.IADD R13, R13, 0x1, R11 ;  /* 0x000000010d0d7824 */ /* 0x000fe400078e020b */
[----:B------:R-:W-:-:S04]  /*2990*/  IMAD.WIDE.U32 R10, R12, 0x2710, RZ ;  /* 0x000027100c0a7825 */ /* 0x000fc800078e00ff */
[----:B------:R-:W-:-:S04]  /*29a0*/  IMAD R3, R13, 0x2710, RZ ;  /* 0x000027100d037824 */ /* 0x000fc800078e02ff */
[----:B------:R-:W-:-:S07]  /*29b0*/  IMAD.IADD R11, R11, 0x1, R3 ;  /* 0x000000010b0b7824 */ /* 0x000fce00078e0203 */
.L_x_44:
[----:B------:R-:W-:-:S13]  /*29c0*/  ISETP.NE.OR P0, PT, R0, UR6, P0 ;  /* 0x0000000600007c0c */ /* 0x000fda0008705670 */
[----:B------:R-:W-:Y:S05]  /*29d0*/  @!P0 BRA `(.L_x_45) ;  /* 0x0000000000288947 */ /* 0x000fea0003800000 */
.L_x_41:
[----:B------:R-:W-:Y:S01]  /*29e0*/  UIADD3 UR6, UPT, UPT, UR6, 0x4, URZ ;  /* 0x0000000406067890 */ /* 0x000fe2000fffe0ff */
[----:B------:R-:W-:-:S04]  /*29f0*/  IMAD.WIDE.U32 R2, R10, 0x2710, RZ ;  /* 0x000027100a027825 */ /* 0x000fc800078e00ff */
[----:B------:R-:W-:Y:S01]  /*2a00*/  IMAD R13, R11, 0x2710, RZ ;  /* 0x000027100b0d7824 */ /* 0x000fe200078e02ff */
[----:B------:R-:W-:Y:S01]  /*2a10*/  ISETP.NE.AND P0, PT, R0, UR6, PT ;  /* 0x0000000600007c0c */ /* 0x000fe2000bf05270 */
[----:B------:R-:W-:Y:S02]  /*2a20*/  IMAD.MOV.U32 R16, RZ, RZ, R11 ;  /* 0x000000ffff107224 */ /* 0x000fe400078e000b */
[----:B------:R-:W-:Y:S01]  /*2a30*/  IMAD.MOV.U32 R12, RZ, RZ, R10 ;  /* 0x000000ffff0c7224 */ /* 0x000fe200078e000a */
[----:B------:R-:W-:Y:S01]  /*2a40*/  MOV R10, R2 ;  /* 0x00000002000a7202 */ /* 0x000fe20000000f00 */
[----:B------:R-:W-:-:S08]  /*2a50*/  IMAD.IADD R11, R3, 0x1, R13 ;  /* 0x00000001030b7824 */ /* 0x000fd000078e020d */
[----:B------:R-:W-:Y:S05]  /*2a60*/  @P0 BRA `(.L_x_41) ;  /* 0xfffffffc00dc0947 */ /* 0x000fea000383ffff */
[----:B------:R-:W-:-:S07]  /*2a70*/  IMAD.MOV.U32 R13, RZ, RZ, R16 ;  /* 0x000000ffff0d7224 */ /* 0x000fce00078e0010 */
.L_x_45:
[----:B------:R-:W-:Y:S02]  /*2a80*/  IMAD R19, R13, 0x186a0, RZ ;  /* 0x000186a00d137824 */ /* 0x000fe400078e02ff */
[----:B------:R-:W-:-:S04]  /*2a90*/  IMAD.WIDE.U32 R2, R12, 0x186a0, RZ ;  /* 0x000186a00c027825 */ /* 0x000fc800078e00ff */
[----:B------:R-:W-:Y:S02]  /*2aa0*/  IMAD.IADD R19, R3, 0x1, R19 ;  /* 0x0000000103137824 */ /* 0x000fe400078e0213 */
[----:B------:R-:W-:-:S07]  /*2ab0*/  IMAD.MOV.U32 R17, RZ, RZ, R2 ;  /* 0x000000ffff117224 */ /* 0x000fce00078e0002 */
.L_x_40:
[----:B------:R-:W-:-:S05]  /*2ac0*/  VIMNMX.U32 R0, PT, PT, R6, 0x2, PT ;  /* 0x0000000206007848 */ /* 0x000fca0003fe0000 */
[----:B------:R-:W-:-:S04]  /*2ad0*/  IMAD.SHL.U32 R0, R0, 0x4, RZ ;  /* 0x0000000400007824 */ /* 0x000fc800078e00ff */
[----:B------:R-:W0:Y:S02]  /*2ae0*/  LDC R2, c[0x2][R0] ;  /* 0x0080000000027b82 */ /* 0x000e240000000800 */
[----:B0-----:R-:W-:-:S04]  /*2af0*/  SHF.R.S32.HI R3, RZ, 0x1f, R2 ;  /* 0x0000001fff037819 */ /* 0x001fc80000011402 */
.L_x_64:
[----:B------:R-:W-:Y:S05]  /*2b00*/  BRX R2 -0x2b10                                                          (*"BRANCH_TARGETS .L_x_46,.L_x_66,.L_x_67"*) ;  /* 0xffffffd4023c7949 */ /* 0x000fea000383ffff */
.L_x_67:
[----:B------:R-:W-:Y:S01]  /*2b10*/  IMAD.MOV.U32 R10, RZ, RZ, 0xa ;  /* 0x0000000aff0a7424 */ /* 0x000fe200078e00ff */
[----:B------:R-:W-:-:S04]  /*2b20*/  ISETP.NE.AND P0, PT, R6, 0x2, PT ;  /* 0x000000020600780c */ /* 0x000fc80003f05270 */
[----:B------:R-:W-:-:S05]  /*2b30*/  SEL R10, R10, 0x64, !P0 ;  /* 0x000000640a0a7807 */ /* 0x000fca0004000000 */
[-C--:B------:R-:W-:Y:S02]  /*2b40*/  IMAD R19, R19, R10.reuse, RZ ;  /* 0x0000000a13137224 */ /* 0x080fe400078e02ff */
[----:B------:R-:W-:-:S05]  /*2b50*/  IMAD.WIDE.U32 R10, R17, R10, RZ ;  /* 0x0000000a110a7225 */ /* 0x000fca00078e00ff */
[----:B------:R-:W-:Y:S01]  /*2b60*/  IADD3 R11, PT, PT, R11, R19, RZ ;  /* 0x000000130b0b7210 */ /* 0x000fe20007ffe0ff */
[----:B------:R-:W-:Y:S06]  /*2b70*/  BRA `(.L_x_46) ;  /* 0x0000000000087947 */ /* 0x000fec0003800000 */
.L_x_66:
[----:B------:R-:W-:Y:S02]  /*2b80*/  IMAD.MOV.U32 R10, RZ, RZ, R17 ;  /* 0x000000ffff0a7224 */ /* 0x000fe400078e0011 */
[----:B------:R-:W-:-:S07]  /*2b90*/  IMAD.MOV.U32 R11, RZ, RZ, R19 ;  /* 0x000000ffff0b7224 */ /* 0x000fce00078e0013 */
.L_x_46:
[----:B------:R1:W2:Y:S02]  /*2ba0*/  I2F.U64 R3, R10 ;  /* 0x0000000a00037312 */ /* 0x0002a40000301000 */
.L_x_39:
[----:B--2---:R-:W2:Y:S01]  /*2bb0*/  MUFU.RCP R2, R3 ;  /* 0x0000000300027308 */ /* 0x004ea20000001000 */
[----:B------:R-:W-:-:S07]  /*2bc0*/  I2FP.F32.S32 R0, R4 ;  /* 0x0000000400007245 */ /* 0x000fce0000201400 */
[----:B------:R-:W3:Y:S01]  /*2bd0*/  FCHK P0, R0, R3 ;  /* 0x0000000300007302 */ /* 0x000ee20000000000 */
[----:B--2---:R-:W-:-:S04]  /*2be0*/  FFMA R17, R2, -R3, 1 ;  /* 0x3f80000002117423 */ /* 0x004fc80000000803 */
[----:B------:R-:W-:-:S04]  /*2bf0*/  FFMA R17, R2, R17, R2 ;  /* 0x0000001102117223 */ /* 0x000fc80000000002 */
[----:B------:R-:W-:-:S04]  /*2c00*/  FFMA R2, R0, R17, RZ ;  /* 0x0000001100027223 */ /* 0x000fc800000000ff */
[----:B------:R-:W-:-:S04]  /*2c10*/  FFMA R4, R2, -R3, R0 ;  /* 0x8000000302047223 */ /* 0x000fc80000000000 */
[----:B------:R-:W-:Y:S01]  /*2c20*/  FFMA R17, R17, R4, R2 ;  /* 0x0000000411117223 */ /* 0x000fe20000000002 */
[----:B---3--:R-:W-:Y:S06]  /*2c30*/  @!P0 BRA `(.L_x_19) ;  /* 0x00000000000c8947 */ /* 0x008fec0003800000 */
[----:B------:R-:W-:-:S07]  /*2c40*/  MOV R2, 0x2c60 ;  /* 0x00002c6000027802 */ /* 0x000fce0000000f00 */
[----:B01----:R-:W-:Y:S05]  /*2c50*/  CALL.REL.NOINC `($__internal_0_$__cuda_sm3x_div_rn_noftz_f32_slowpath) ;  /* 0x0000000000dc7944 */ /* 0x003fea0003c00000 */
[----:B------:R-:W-:-:S07]  /*2c60*/  IMAD.MOV.U32 R17, RZ, RZ, R0 ;  /* 0x000000ffff117224 */ /* 0x000fce00078e0000 */
.L_x_19:
[----:B------:R-:W2:Y:S01]  /*2c70*/  LDC.64 R2, c[0x0][0x3a0] ;  /* 0x0000e800ff027b82 */ /* 0x000ea20000000a00 */
[----:B------:R-:W-:Y:S01]  /*2c80*/  ISETP.NE.AND P0, PT, R18, RZ, PT ;  /* 0x000000ff1200720c */ /* 0x000fe20003f05270 */
[----:B------:R-:W-:Y:S02]  /*2c90*/  IMAD.MOV.U32 R0, RZ, RZ, R14 ;  /* 0x000000ffff007224 */ /* 0x000fe400078e000e */
[----:B--2---:R-:W-:-:S05]  /*2ca0*/  IMAD.WIDE R2, R8, 0x4, R2 ;  /* 0x0000000408027825 */ /* 0x004fca00078e0202 */
[----:B------:R2:W-:Y:S05]  /*2cb0*/  STG.E desc[UR8][R2.64], R17 ;  /* 0x0000001102007986 */ /* 0x0005ea000c101908 */
[----:B------:R-:W-:Y:S05]  /*2cc0*/  @!P0 BRA `(.L_x_47) ;  /* 0x0000000000188947 */ /* 0x000fea0003800000 */
[----:B------:R-:W-:-:S07]  /*2cd0*/  IMAD.MOV.U32 R0, RZ, RZ, R14 ;  /* 0x000000ffff007224 */ /* 0x000fce00078e000e */
.L_x_48:
[----:B--2---:R2:W3:Y:S01]  /*2ce0*/  LDC.U8 R2, c[0x3][R15+0x1] ;  /* 0x00c000400f027b82 */ /* 0x0044e20000000000 */
[----:B------:R-:W-:Y:S01]  /*2cf0*/  VIADD R0, R0, 0x1 ;  /* 0x0000000100007836 */ /* 0x000fe20000000000 */
[----:B--2---:R-:W-:Y:S02]  /*2d00*/  IADD3 R15, PT, PT, R15, 0x1, RZ ;  /* 0x000000010f0f7810 */ /* 0x004fe40007ffe0ff */
[----:B---3--:R-:W-:-:S13]  /*2d10*/  ISETP.NE.AND P0, PT, R2, RZ, PT ;  /* 0x000000ff0200720c */ /* 0x008fda0003f05270 */
[----:B------:R-:W-:Y:S05]  /*2d20*/  @P0 BRA `(.L_x_48) ;  /* 0xfffffffc00ec0947 */ /* 0x000fea000383ffff */
.L_x_47:
[----:B------:R-:W-:Y:S01]  /*2d30*/  IADD3 R7, PT, PT, R7, R0, -R14 ;  /* 0x0000000007077210 */ /* 0x000fe20007ffe80e */
[----:B------:R-:W-:-:S04]  /*2d40*/  VIADD R8, R8, 0x1 ;  /* 0x0000000108087836 */ /* 0x000fc80000000000 */
[----:B------:R-:W-:Y:S01]  /*2d50*/  VIADD R7, R7, 0x1 ;  /* 0x0000000107077836 */ /* 0x000fe20000000000 */
[----:B------:R-:W-:Y:S06]  /*2d60*/  BRA `(.L_x_4) ;  /* 0x0000000000787947 */ /* 0x000fec0003800000 */
.L_x_6:
[----:B------:R-:W0:Y:S02]  /*2d70*/  LDC.64 R14, c[0x0][0x3a0] ;  /* 0x0000e800ff0e7b82 */ /* 0x000e240000000a00 */
[----:B0-----:R-:W-:-:S05]  /*2d80*/  IMAD.WIDE R14, R8, 0x4, R14 ;  /* 0x00000004080e7825 */ /* 0x001fca00078e020e */
[----:B------:R-:W2:Y:S04]  /*2d90*/  LDG.E R17, desc[UR8][R14.64+-0x8] ;  /* 0xfffff8080e117981 */ /* 0x000ea8000c1e1900 */
[----:B------:R-:W3:Y:S01]  /*2da0*/  LDG.E R0, desc[UR8][R14.64+-0x4] ;  /* 0xfffffc080e007981 */ /* 0x000ee2000c1e1900 */
[----:B------:R-:W-:Y:S01]  /*2db0*/  BSSY.RECONVERGENT B0, `(.L_x_49) ;  /* 0x000000e000007945 */ /* 0x000fe20003800200 */
[----:B------:R-:W-:Y:S01]  /*2dc0*/  VIADD R8, R8, 0xffffffff ;  /* 0xffffffff08087836 */ /* 0x000fe20000000000 */
[----:B--2---:R-:W0:Y:S08]  /*2dd0*/  MUFU.RCP R2, R17 ;  /* 0x0000001100027308 */ /* 0x004e300000001000 */
[----:B---3--:R-:W1:Y:S01]  /*2de0*/  FCHK P0, R0, R17 ;  /* 0x0000001100007302 */ /* 0x008e620000000000 */
[----:B0-----:R-:W-:-:S04]  /*2df0*/  FFMA R3, -R17, R2, 1 ;  /* 0x3f80000011037423 */ /* 0x001fc80000000102 */
[----:B------:R-:W-:-:S04]  /*2e00*/  FFMA R3, R2, R3, R2 ;  /* 0x0000000302037223 */ /* 0x000fc80000000002 */
[----:B------:R-:W-:-:S04]  /*2e10*/  FFMA R2, R0, R3, RZ ;  /* 0x0000000300027223 */ /* 0x000fc800000000ff */
[----:B------:R-:W-:-:S04]  /*2e20*/  FFMA R4, -R17, R2, R0 ;  /* 0x0000000211047223 */ /* 0x000fc80000000100 */
[----:B------:R-:W-:Y:S01]  /*2e30*/  FFMA R3, R3, R4, R2 ;  /* 0x0000000403037223 */ /* 0x000fe20000000002 */
[----:B-1----:R-:W-:Y:S06]  /*2e40*/  @!P0 BRA `(.L_x_50) ;  /* 0x0000000000108947 */ /* 0x002fec0003800000 */
[----:B------:R-:W-:Y:S01]  /*2e50*/  IMAD.MOV.U32 R3, RZ, RZ, R17 ;  /* 0x000000ffff037224 */ /* 0x000fe200078e0011 */
[----:B------:R-:W-:-:S07]  /*2e60*/  MOV R2, 0x2e80 ;  /* 0x00002e8000027802 */ /* 0x000fce0000000f00 */
[----:B------:R-:W-:Y:S05]  /*2e70*/  CALL.REL.NOINC `($__internal_0_$__cuda_sm3x_div_rn_noftz_f32_slowpath) ;  /* 0x0000000000547944 */ /* 0x000fea0003c00000 */
[----:B------:R-:W-:-:S07]  /*2e80*/  MOV R3, R0 ;  /* 0x0000000000037202 */ /* 0x000fce0000000f00 */
.L_x_50:
[----:B------:R-:W-:Y:S05]  /*2e90*/  BSYNC.RECONVERGENT B0 ;  /* 0x0000000000007941 */ /* 0x000fea0003800200 */
.L_x_49:
[----:B------:R0:W-:Y:S01]  /*2ea0*/  STG.E desc[UR8][R14.64+-0x8], R3 ;  /* 0xfffff8030e007986 */ /* 0x0001e2000c101908 */
[----:B------:R-:W-:Y:S01]  /*2eb0*/  VIADD R7, R7, 0x2 ;  /* 0x0000000207077836 */ /* 0x000fe20000000000 */
[----:B------:R-:W-:Y:S06]  /*2ec0*/  BRA `(.L_x_4) ;  /* 0x0000000000207947 */ /* 0x000fec0003800000 */
.L_x_5:
[----:B------:R-:W0:Y:S02]  /*2ed0*/  LDC.64 R2, c[0x0][0x3a0] ;  /* 0x0000e800ff027b82 */ /* 0x000e240000000a00 */
[----:B0-----:R-:W-:-:S05]  /*2ee0*/  IMAD.WIDE R2, R8, 0x4, R2 ;  /* 0x0000000408027825 */ /* 0x001fca00078e0202 */
[----:B------:R-:W2:Y:S04]  /*2ef0*/  LDG.E R0, desc[UR8][R2.64+-0x4] ;  /* 0xfffffc0802007981 */ /* 0x000ea8000c1e1900 */
[----:B------:R-:W2:Y:S01]  /*2f00*/  LDG.E R15, desc[UR8][R2.64+-0x8] ;  /* 0xfffff808020f7981 */ /* 0x000ea2000c1e1900 */
[----:B------:R-:W-:Y:S02]  /*2f10*/  VIADD R8, R8, 0xffffffff ;  /* 0xffffffff08087836 */ /* 0x000fe40000000000 */
[----:B------:R-:W-:Y:S02]  /*2f20*/  VIADD R7, R7, 0x2 ;  /* 0x0000000207077836 */ /* 0x000fe40000000000 */
[----:B--2---:R-:W-:-:S05]  /*2f30*/  FADD R15, R0, -R15 ;  /* 0x8000000f000f7221 */ /* 0x004fca0000000000 */
[----:B------:R1:W-:Y:S02]  /*2f40*/  STG.E desc[UR8][R2.64+-0x8], R15 ;  /* 0xfffff80f02007986 */ /* 0x0003e4000c101908 */
.L_x_4:
[----:B------:R-:W-:Y:S05]  /*2f50*/  BRA.U UP0, `(.L_x_51) ;  /* 0xffffffd100747547 */ /* 0x000fea000b83ffff */
.L_x_0:
[----:B0123--:R-:W0:Y:S08]  /*2f60*/  LDC.64 R2, c[0x0][0x3a0] ;  /* 0x0000e800ff027b82 */ /* 0x00fe300000000a00 */
[----:B------:R-:W1:Y:S01]  /*2f70*/  LDC.64 R4, c[0x0][0x388] ;  /* 0x0000e200ff047b82 */ /* 0x000e620000000a00 */
[----:B0-----:R-:W-:-:S06]  /*2f80*/  IMAD.WIDE R2, R8, 0x4, R2 ;  /* 0x0000000408027825 */ /* 0x001fcc00078e0202 */
[----:B------:R-:W2:Y:S01]  /*2f90*/  LDG.E R3, desc[UR8][R2.64+-0x4] ;  /* 0xfffffc0802037981 */ /* 0x000ea2000c1e1900 */
[----:B-1----:R-:W-:-:S05]  /*2fa0*/  IMAD.WIDE R4, R9, 0x4, R4 ;  /* 0x0000000409047825 */ /* 0x002fca00078e0204 */
[----:B--2---:R-:W-:Y:S01]  /*2fb0*/  STG.E desc[UR8][R4.64], R3 ;  /* 0x0000000304007986 */ /* 0x004fe2000c101908 */
[----:B------:R-:W-:Y:S05]  /*2fc0*/  EXIT ;  /* 0x000000000000794d */ /* 0x000fea0003800000 */
        .weak           $__internal_0_$__cuda_sm3x_div_rn_noftz_f32_slowpath
        .type           $__internal_0_$__cuda_sm3x_div_rn_noftz_f32_slowpath,@function
        .size           $__internal_0_$__cuda_sm3x_div_rn_noftz_f32_slowpath,(.L_x_68 - $__internal_0_$__cuda_sm3x_div_rn_noftz_f32_slowpath)
$__internal_0_$__cuda_sm3x_div_rn_noftz_f32_slowpath:
[----:B------:R-:W-:Y:S01]  /*2fd0*/  SHF.R.U32.HI R4, RZ, 0x17, R3 ;  /* 0x00000017ff047819 */ /* 0x000fe20000011603 */
[----:B------:R-:W-:Y:S01]  /*2fe0*/  BSSY.RECONVERGENT B1, `(.L_x_52) ;  /* 0x0000062000017945 */ /* 0x000fe20003800200 */
[----:B------:R-:W-:Y:S02]  /*2ff0*/  SHF.R.U32.HI R6, RZ, 0x17, R0 ;  /* 0x00000017ff067819 */ /* 0x000fe40000011600 */
[----:B------:R-:W-:Y:S02]  /*3000*/  LOP3.LUT R4, R4, 0xff, RZ, 0xc0, !PT ;  /* 0x000000ff04047812 */ /* 0x000fe400078ec0ff */
[----:B------:R-:W-:-:S03]  /*3010*/  LOP3.LUT R19, R6, 0xff, RZ, 0xc0, !PT ;  /* 0x000000ff06137812 */ /* 0x000fc600078ec0ff */
[----:B------:R-:W-:Y:S02]  /*3020*/  VIADD R17, R4, 0xffffffff ;  /* 0xffffffff04117836 */ /* 0x000fe40000000000 */
[----:B------:R-:W-:-:S03]  /*3030*/  VIADD R16, R19, 0xffffffff ;  /* 0xffffffff13107836 */ /* 0x000fc60000000000 */
[----:B------:R-:W-:-:S04]  /*3040*/  ISETP.GT.U32.AND P0, PT, R17, 0xfd, PT ;  /* 0x000000fd1100780c */ /* 0x000fc80003f04070 */
[----:B------:R-:W-:-:S13]  /*3050*/  ISETP.GT.U32.OR P0, PT, R16, 0xfd, P0 ;  /* 0x000000fd1000780c */ /* 0x000fda0000704470 */
[----:B------:R-:W-:Y:S01]  /*3060*/  @!P0 MOV R6, RZ ;  /* 0x000000ff00068202 */ /* 0x000fe20000000f00 */
[----:B------:R-:W-:Y:S06]  /*3070*/  @!P0 BRA `(.L_x_53) ;  /* 0x00000000005c8947 */ /* 0x000fec0003800000 */
[----:B------:R-:W-:Y:S02]  /*3080*/  FSETP.GTU.FTZ.AND P0, PT, |R0|, +INF , PT ;  /* 0x7f8000000000780b */ /* 0x000fe40003f1c200 */
[----:B------:R-:W-:-:S04]  /*3090*/  FSETP.GTU.FTZ.AND P1, PT, |R3|, +INF , PT ;  /* 0x7f8000000300780b */ /* 0x000fc80003f3c200 */
[----:B------:R-:W-:-:S13]  /*30a0*/  PLOP3.LUT P0, PT, P0, P1, PT, 0xf8, 0x8f ;  /* 0x00000000008f781c */ /* 0x000fda0000703f70 */
[----:B------:R-:W-:Y:S05]  /*30b0*/  @P0 BRA `(.L_x_54) ;  /* 0x00000004004c0947 */ /* 0x000fea0003800000 */
[----:B------:R-:W-:-:S13]  /*30c0*/  LOP3.LUT P0, RZ, R3, 0x7fffffff, R0, 0xc8, !PT ;  /* 0x7fffffff03ff7812 */ /* 0x000fda000780c800 */
[----:B------:R-:W-:Y:S05]  /*30d0*/  @!P0 BRA `(.L_x_55) ;  /* 0x00000004003c8947 */ /* 0x000fea0003800000 */
[C---:B------:R-:W-:Y:S02]  /*30e0*/  FSETP.NEU.FTZ.AND P2, PT, |R0|.reuse, +INF , PT ;  /* 0x7f8000000000780b */ /* 0x040fe40003f5d200 */
[----:B------:R-:W-:Y:S02]  /*30f0*/  FSETP.NEU.FTZ.AND P1, PT, |R3|, +INF , PT ;  /* 0x7f8000000300780b */ /* 0x000fe40003f3d200 */
[----:B------:R-:W-:-:S11]  /*3100*/  FSETP.NEU.FTZ.AND P0, PT, |R0|, +INF , PT ;  /* 0x7f8000000000780b */ /* 0x000fd60003f1d200 */
[----:B------:R-:W-:Y:S05]  /*3110*/  @!P1 BRA !P2, `(.L_x_55) ;  /* 0x00000004002c9947 */ /* 0x000fea0005000000 */
[----:B------:R-:W-:-:S04]  /*3120*/  LOP3.LUT P2, RZ, R0, 0x7fffffff, RZ, 0xc0, !PT ;  /* 0x7fffffff00ff7812 */ /* 0x000fc8000784c0ff */
[----:B------:R-:W-:-:S13]  /*3130*/  PLOP3.LUT P1, PT, P1, P2, PT, 0x2f, 0xf2 ;  /* 0x0000000000f2781c */ /* 0x000fda0000f24577 */
[----:B------:R-:W-:Y:S05]  /*3140*/  @P1 BRA `(.L_x_56) ;  /* 0x0000000400181947 */ /* 0x000fea0003800000 */
[----:B------:R-:W-:-:S04]  /*3150*/  LOP3.LUT P1, RZ, R3, 0x7fffffff, RZ, 0xc0, !PT ;  /* 0x7fffffff03ff7812 */ /* 0x000fc8000782c0ff */
[----:B------:R-:W-:-:S13]  /*3160*/  PLOP3.LUT P0, PT, P0, P1, PT, 0x2f, 0xf2 ;  /* 0x0000000000f2781c */ /* 0x000fda0000702577 */
[----:B------:R-:W-:Y:S05]  /*3170*/  @P0 BRA `(.L_x_57) ;  /* 0x0000000400000947 */ /* 0x000fea0003800000 */
[----:B------:R-:W-:Y:S02]  /*3180*/  ISETP.GE.AND P0, PT, R16, RZ, PT ;  /* 0x000000ff1000720c */ /* 0x000fe40003f06270 */
[----:B------:R-:W-:-:S11]  /*3190*/  ISETP.GE.AND P1, PT, R17, RZ, PT ;  /* 0x000000ff1100720c */ /* 0x000fd60003f26270 */
[----:B------:R-:W-:Y:S02]  /*31a0*/  @P0 IMAD.MOV.U32 R6, RZ, RZ, RZ ;  /* 0x000000ffff060224 */ /* 0x000fe400078e00ff */
[----:B------:R-:W-:Y:S01]  /*31b0*/  @!P0 FFMA R0, R0, 1.84467440737095516160e+19, RZ ;  /* 0x5f80000000008823 */ /* 0x000fe200000000ff */
[----:B------:R-:W-:Y:S02]  /*31c0*/  @!P0 IMAD.MOV.U32 R6, RZ, RZ, -0x40 ;  /* 0xffffffc0ff068424 */ /* 0x000fe400078e00ff */
[----:B------:R-:W-:Y:S02]  /*31d0*/  @!P1 FFMA R3, R3, 1.84467440737095516160e+19, RZ ;  /* 0x5f80000003039823 */ /* 0x000fe400000000ff */
[----:B------:R-:W-:-:S07]  /*31e0*/  @!P1 VIADD R6, R6, 0x40 ;  /* 0x0000004006069836 */ /* 0x000fce0000000000 */
.L_x_53:
[----:B------:R-:W-:Y:S01]  /*31f0*/  LEA R16, R4, 0xc0800000, 0x17 ;  /* 0xc080000004107811 */ /* 0x000fe200078eb8ff */
[----:B------:R-:W-:Y:S01]  /*3200*/  BSSY.RECONVERGENT B2, `(.L_x_58) ;  /* 0x0000036000027945 */ /* 0x000fe20003800200 */
[----:B------:R-:W-:-:S03]  /*3210*/  IADD3 R19, PT, PT, R19, -0x7f, RZ ;  /* 0xffffff8113137810 */ /* 0x000fc60007ffe0ff */
[----:B------:R-:W-:Y:S02]  /*3220*/  IMAD.IADD R20, R3, 0x1, -R16 ;  /* 0x0000000103147824 */ /* 0x000fe400078e0a10 */
[C---:B------:R-:W-:Y:S01]  /*3230*/  IMAD R0, R19.reuse, -0x800000, R0 ;  /* 0xff80000013007824 */ /* 0x040fe200078e0200 */
[----:B------:R-:W-:Y:S01]  /*3240*/  IADD3 R19, PT, PT, R19, 0x7f, -R4 ;  /* 0x0000007f13137810 */ /* 0x000fe20007ffe804 */
[----:B------:R-:W0:Y:S01]  /*3250*/  MUFU.RCP R3, R20 ;  /* 0x0000001400037308 */ /* 0x000e220000001000 */
[----:B------:R-:W-:-:S03]  /*3260*/  FADD.FTZ R17, -R20, -RZ ;  /* 0x800000ff14117221 */ /* 0x000fc60000010100 */
[----:B------:R-:W-:Y:S02]  /*3270*/  IMAD.IADD R19, R19, 0x1, R6 ;  /* 0x0000000113137824 */ /* 0x000fe400078e0206 */
[----:B0-----:R-:W-:-:S04]  /*3280*/  FFMA R16, R3, R17, 1 ;  /* 0x3f80000003107423 */ /* 0x001fc80000000011 */
[----:B------:R-:W-:-:S04]  /*3290*/  FFMA R3, R3, R16, R3 ;  /* 0x0000001003037223 */ /* 0x000fc80000000003 */
[----:B------:R-:W-:-:S04]  /*32a0*/  FFMA R16, R0, R3, RZ ;  /* 0x0000000300107223 */ /* 0x000fc800000000ff */
[----:B------:R-:W-:-:S04]  /*32b0*/  FFMA R21, R17, R16, R0 ;  /* 0x0000001011157223 */ /* 0x000fc80000000000 */
[----:B------:R-:W-:-:S04]  /*32c0*/  FFMA R16, R3, R21, R16 ;  /* 0x0000001503107223 */ /* 0x000fc80000000010 */
[----:B------:R-:W-:-:S04]  /*32d0*/  FFMA R17, R17, R16, R0 ;  /* 0x0000001011117223 */ /* 0x000fc80000000000 */
[----:B------:R-:W-:-:S05]  /*32e0*/  FFMA R0, R3, R17, R16 ;  /* 0x0000001103007223 */ /* 0x000fca0000000010 */
[----:B------:R-:W-:-:S04]  /*32f0*/  SHF.R.U32.HI R4, RZ, 0x17, R0 ;  /* 0x00000017ff047819 */ /* 0x000fc80000011600 */
[----:B------:R-:W-:-:S05]  /*3300*/  LOP3.LUT R4, R4, 0xff, RZ, 0xc0, !PT ;  /* 0x000000ff04047812 */ /* 0x000fca00078ec0ff */
[----:B------:R-:W-:-:S04]  /*3310*/  IMAD.IADD R20, R4, 0x1, R19 ;  /* 0x0000000104147824 */ /* 0x000fc800078e0213 */
[----:B------:R-:W-:-:S05]  /*3320*/  VIADD R4, R20, 0xffffffff ;  /* 0xffffffff14047836 */ /* 0x000fca0000000000 */
[----:B------:R-:W-:-:S13]  /*3330*/  ISETP.GE.U32.AND P0, PT, R4, 0xfe, PT ;  /* 0x000000fe0400780c */ /* 0x000fda0003f06070 */
[----:B------:R-:W-:Y:S05]  /*3340*/  @!P0 BRA `(.L_x_59) ;  /* 0x0000000000808947 */ /* 0x000fea0003800000 */
[----:B------:R-:W-:-:S13]  /*3350*/  ISETP.GT.AND P0, PT, R20, 0xfe, PT ;  /* 0x000000fe1400780c */ /* 0x000fda0003f04270 */
[----:B------:R-:W-:Y:S05]  /*3360*/  @P0 BRA `(.L_x_60) ;  /* 0x00000000006c0947 */ /* 0x000fea0003800000 */
[----:B------:R-:W-:-:S13]  /*3370*/  ISETP.GE.AND P0, PT, R20, 0x1, PT ;  /* 0x000000011400780c */ /* 0x000fda0003f06270 */
[----:B------:R-:W-:Y:S05]  /*3380*/  @P0 BRA `(.L_x_61) ;  /* 0x0000000000740947 */ /* 0x000fea0003800000 */
[----:B------:R-:W-:Y:S02]  /*3390*/  ISETP.GE.AND P0, PT, R20, -0x18, PT ;  /* 0xffffffe81400780c */ /* 0x000fe40003f06270 */
[----:B------:R-:W-:-:S11]  /*33a0*/  LOP3.LUT R0, R0, 0x80000000, RZ, 0xc0, !PT ;  /* 0x8000000000007812 */ /* 0x000fd600078ec0ff */
[----:B------:R-:W-:Y:S05]  /*33b0*/  @!P0 BRA `(.L_x_61) ;  /* 0x0000000000688947 */ /* 0x000fea0003800000 */
[CCC-:B------:R-:W-:Y:S01]  /*33c0*/  FFMA.RZ R4, R3.reuse, R17.reuse, R16.reuse ;  /* 0x0000001103047223 */ /* 0x1c0fe2000000c010 */
[C---:B------:R-:W-:Y:S02]  /*33d0*/  ISETP.NE.AND P2, PT, R20.reuse, RZ, PT ;  /* 0x000000ff1400720c */ /* 0x040fe40003f45270 */
[----:B------:R-:W-:Y:S02]  /*33e0*/  ISETP.NE.AND P1, PT, R20, RZ, PT ;  /* 0x000000ff1400720c */ /* 0x000fe40003f25270 */
[----:B------:R-:W-:Y:S01]  /*33f0*/  LOP3.LUT R6, R4, 0x7fffff, RZ, 0xc0, !PT ;  /* 0x007fffff04067812 */ /* 0x000fe200078ec0ff */
[CCC-:B------:R-:W-:Y:S01]  /*3400*/  FFMA.RP R4, R3.reuse, R17.reuse, R16.reuse ;  /* 0x0000001103047223 */ /* 0x1c0fe20000008010 */
[----:B------:R-:W-:Y:S01]  /*3410*/  FFMA.RM R3, R3, R17, R16 ;  /* 0x0000001103037223 */ /* 0x000fe20000004010 */
[----:B------:R-:W-:Y:S01]  /*3420*/  VIADD R17, R20, 0x20 ;  /* 0x0000002014117836 */ /* 0x000fe20000000000 */
[----:B------:R-:W-:Y:S02]  /*3430*/  LOP3.LUT R6, R6, 0x800000, RZ, 0xfc, !PT ;  /* 0x0080000006067812 */ /* 0x000fe400078efcff */
[----:B------:R-:W-:-:S02]  /*3440*/  IADD3 R16, PT, PT, -R20, RZ, RZ ;  /* 0x000000ff14107210 */ /* 0x000fc40007ffe1ff */
[----:B------:R-:W-:Y:S02]  /*3450*/  SHF.L.U32 R17, R6, R17, RZ ;  /* 0x0000001106117219 */ /* 0x000fe400000006ff */
[----:B------:R-:W-:Y:S02]  /*3460*/  FSETP.NEU.FTZ.AND P0, PT, R4, R3, PT ;  /* 0x000000030400720b */ /* 0x000fe40003f1d000 */
[----:B------:R-:W-:Y:S02]  /*3470*/  SEL R3, R16, RZ, P2 ;  /* 0x000000ff10037207 */ /* 0x000fe40001000000 */
[----:B------:R-:W-:Y:S02]  /*3480*/  ISETP.NE.AND P1, PT, R17, RZ, P1 ;  /* 0x000000ff1100720c */ /* 0x000fe40000f25270 */
[----:B------:R-:W-:Y:S02]  /*3490*/  SHF.R.U32.HI R3, RZ, R3, R6 ;  /* 0x00000003ff037219 */ /* 0x000fe40000011606 */
[----:B------:R-:W-:-:S02]  /*34a0*/  PLOP3.LUT P0, PT, P0, P1, PT, 0xf8, 0x8f ;  /* 0x00000000008f781c */ /* 0x000fc40000703f70 */
[----:B------:R-:W-:Y:S02]  /*34b0*/  SHF.R.U32.HI R17, RZ, 0x1, R3 ;  /* 0x00000001ff117819 */ /* 0x000fe40000011603 */
[----:B------:R-:W-:-:S04]  /*34c0*/  SEL R4, RZ, 0x1, !P0 ;  /* 0x00000001ff047807 */ /* 0x000fc80004000000 */
[----:B------:R-:W-:-:S04]  /*34d0*/  LOP3.LUT R4, R4, 0x1, R17, 0xf8, !PT ;  /* 0x0000000104047812 */ /* 0x000fc800078ef811 */
[----:B------:R-:W-:-:S05]  /*34e0*/  LOP3.LUT R4, R4, R3, RZ, 0xc0, !PT ;  /* 0x0000000304047212 */ /* 0x000fca00078ec0ff */
[----:B------:R-:W-:-:S05]  /*34f0*/  IMAD.IADD R17, R17, 0x1, R4 ;  /* 0x0000000111117824 */ /* 0x000fca00078e0204 */
[----:B------:R-:W-:Y:S01]  /*3500*/  LOP3.LUT R0, R17, R0, RZ, 0xfc, !PT ;  /* 0x0000000011007212 */ /* 0x000fe200078efcff */
[----:B------:R-:W-:Y:S06]  /*3510*/  BRA `(.L_x_61) ;  /* 0x0000000000107947 */ /* 0x000fec0003800000 */
.L_x_60:
[----:B------:R-:W-:-:S04]  /*3520*/  LOP3.LUT R0, R0, 0x80000000, RZ, 0xc0, !PT ;  /* 0x8000000000007812 */ /* 0x000fc800078ec0ff */
[----:B------:R-:W-:Y:S01]  /*3530*/  LOP3.LUT R0, R0, 0x7f800000, RZ, 0xfc, !PT ;  /* 0x7f80000000007812 */ /* 0x000fe200078efcff */
[----:B------:R-:W-:Y:S06]  /*3540*/  BRA `(.L_x_61) ;  /* 0x0000000000047947 */ /* 0x000fec0003800000 */
.L_x_59:
[----:B------:R-:W-:-:S07]  /*3550*/  IMAD R0, R19, 0x800000, R0 ;  /* 0x0080000013007824 */ /* 0x000fce00078e0200 */
.L_x_61:
[----:B------:R-:W-:Y:S05]  /*3560*/  BSYNC.RECONVERGENT B2 ;  /* 0x0000000000027941 */ /* 0x000fea0003800200 */
.L_x_58:
[----:B------:R-:W-:Y:S05]  /*3570*/  BRA `(.L_x_62) ;  /* 0x0000000000207947 */ /* 0x000fea0003800000 */
.L_x_57:
[----:B------:R-:W-:-:S04]  /*3580*/  LOP3.LUT R0, R3, 0x80000000, R0, 0x48, !PT ;  /* 0x8000000003007812 */ /* 0x000fc800078e4800 */
[----:B------:R-:W-:Y:S01]  /*3590*/  LOP3.LUT R0, R0, 0x7f800000, RZ, 0xfc, !PT ;  /* 0x7f80000000007812 */ /* 0x000fe200078efcff */
[----:B------:R-:W-:Y:S06]  /*35a0*/  BRA `(.L_x_62) ;  /* 0x0000000000147947 */ /* 0x000fec0003800000 */
.L_x_56:
[----:B------:R-:W-:Y:S01]  /*35b0*/  LOP3.LUT R0, R3, 0x80000000, R0, 0x48, !PT ;  /* 0x8000000003007812 */ /* 0x000fe200078e4800 */
[----:B------:R-:W-:Y:S06]  /*35c0*/  BRA `(.L_x_62) ;  /* 0x00000000000c7947 */ /* 0x000fec0003800000 */
.L_x_55:
[----:B------:R-:W0:Y:S01]  /*35d0*/  MUFU.RSQ R0, -QNAN ;  /* 0xffc0000000007908 */ /* 0x000e220000001400 */
[----:B------:R-:W-:Y:S05]  /*35e0*/  BRA `(.L_x_62) ;  /* 0x0000000000047947 */ /* 0x000fea0003800000 */
.L_x_54:
[----:B------:R-:W-:-:S07]  /*35f0*/  FADD.FTZ R0, R0, R3 ;  /* 0x0000000300007221 */ /* 0x000fce0000010000 */
.L_x_62:
[----:B------:R-:W-:Y:S05]  /*3600*/  BSYNC.RECONVERGENT B1 ;  /* 0x0000000000017941 */ /* 0x000fea0003800200 */
.L_x_52:
[----:B------:R-:W-:-:S04]  /*3610*/  IMAD.MOV.U32 R3, RZ, RZ, 0x0 ;  /* 0x00000000ff037424 */ /* 0x000fc800078e00ff */
[----:B0-----:R-:W-:Y:S05]  /*3620*/  RET.REL.NODEC R2 `(doExtendKernel) ;  /* 0xffffffc802747950 */ /* 0x001fea0003c3ffff */
.L_x_63:
[----:B------:R-:W-:-:S00]  /*3630*/  BRA `(.L_x_63) ;  /* 0xfffffffc00fc7947 */ /* 0x000fc0000383ffff */
[----:B------:R-:W-:-:S00]  /*3640*/  NOP ;  /* 0x0000000000007918 */ /* 0x000fc00000000000 */
        /* <DEDUP_REMOVED lines=11> */
.L_x_68:


//--------------------- .nv.shared.reserved.0     --------------------------
	.section	.nv.shared.reserved.0,"aw",@nobits
	.weak		__nv_reservedSMEM_offset_0_alias
	.size		__nv_reservedSMEM_offset_0_alias, 0, 64
	.other		__nv_reservedSMEM_offset_0_alias,@"STO_CUDA_RESERVED_SHARED STV_DEFAULT"
__nv_reservedSMEM_offset_0_alias:
	.zero		0
	.zero		64


//--------------------- .nv.constant0.doExtendKernel --------------------------
	.section	.nv.constant0.doExtendKernel,"a",@progbits
	.sectionflags	@""
	.align	4
.nv.constant0.doExtendKernel:
	.zero		936


//--------------------- SYMBOLS --------------------------

	.type		.nv.reservedSmem.offset0,@object
	.size		.nv.reservedSmem.offset0,0x4
